//
// Generated by NVIDIA NVVM Compiler
//
// Compiler Build ID: CL-36424714
// Cuda compilation tools, release 13.0, V13.0.88
// Based on NVVM 20.0.0
//

.version 9.0
.target sm_100
.address_size 64

	// .globl	_Z12selectPointsPbiiPj
.global .align 4 .u32 entryPt;
.global .align 1 .u8 exit_flag;
.global .align 4 .u32 processed;
// _ZZ11gpuMultiplyPiS_S_S_S_S_P3cooiS_iE5tmat1 has been demoted
// _ZZ11gpuMultiplyPiS_S_S_S_S_P3cooiS_iE5tmat2 has been demoted
// _ZZ9gpuSamplePiS_S_S_S_S_iS_iPbE5tmat1 has been demoted
// _ZZ9gpuSamplePiS_S_S_S_S_iS_iPbE5tmat2 has been demoted
.global .align 1 .b8 _ZN34_INTERNAL_98092260_4_k_cu_3c8e5e944cuda3std3__45__cpo5beginE[1];
.global .align 1 .b8 _ZN34_INTERNAL_98092260_4_k_cu_3c8e5e944cuda3std3__45__cpo3endE[1];
.global .align 1 .b8 _ZN34_INTERNAL_98092260_4_k_cu_3c8e5e944cuda3std3__45__cpo6cbeginE[1];
.global .align 1 .b8 _ZN34_INTERNAL_98092260_4_k_cu_3c8e5e944cuda3std3__45__cpo4cendE[1];
.global .align 1 .b8 _ZN34_INTERNAL_98092260_4_k_cu_3c8e5e944cuda3std3__45__cpo6rbeginE[1];
.global .align 1 .b8 _ZN34_INTERNAL_98092260_4_k_cu_3c8e5e944cuda3std3__45__cpo4rendE[1];
.global .align 1 .b8 _ZN34_INTERNAL_98092260_4_k_cu_3c8e5e944cuda3std3__45__cpo7crbeginE[1];
.global .align 1 .b8 _ZN34_INTERNAL_98092260_4_k_cu_3c8e5e944cuda3std3__45__cpo5crendE[1];
.global .align 1 .b8 _ZN34_INTERNAL_98092260_4_k_cu_3c8e5e944cuda3std3__436_GLOBAL__N__98092260_4_k_cu_3c8e5e946ignoreE[1];
.global .align 1 .b8 _ZN34_INTERNAL_98092260_4_k_cu_3c8e5e944cuda3std3__419piecewise_constructE[1];
.global .align 1 .b8 _ZN34_INTERNAL_98092260_4_k_cu_3c8e5e944cuda3std3__48in_placeE[1];
.global .align 1 .b8 _ZN34_INTERNAL_98092260_4_k_cu_3c8e5e944cuda3std3__420unreachable_sentinelE[1];
.global .align 1 .b8 _ZN34_INTERNAL_98092260_4_k_cu_3c8e5e944cuda3std3__47nulloptE[1];
.global .align 1 .b8 _ZN34_INTERNAL_98092260_4_k_cu_3c8e5e944cuda3std3__48unexpectE[1];
.global .align 1 .b8 _ZN34_INTERNAL_98092260_4_k_cu_3c8e5e944cuda3std6ranges3__45__cpo4swapE[1];
.global .align 1 .b8 _ZN34_INTERNAL_98092260_4_k_cu_3c8e5e944cuda3std6ranges3__45__cpo9iter_moveE[1];
.global .align 1 .b8 _ZN34_INTERNAL_98092260_4_k_cu_3c8e5e944cuda3std6ranges3__45__cpo5beginE[1];
.global .align 1 .b8 _ZN34_INTERNAL_98092260_4_k_cu_3c8e5e944cuda3std6ranges3__45__cpo3endE[1];
.global .align 1 .b8 _ZN34_INTERNAL_98092260_4_k_cu_3c8e5e944cuda3std6ranges3__45__cpo6cbeginE[1];
.global .align 1 .b8 _ZN34_INTERNAL_98092260_4_k_cu_3c8e5e944cuda3std6ranges3__45__cpo4cendE[1];
.global .align 1 .b8 _ZN34_INTERNAL_98092260_4_k_cu_3c8e5e944cuda3std6ranges3__45__cpo7advanceE[1];
.global .align 1 .b8 _ZN34_INTERNAL_98092260_4_k_cu_3c8e5e944cuda3std6ranges3__45__cpo9iter_swapE[1];
.global .align 1 .b8 _ZN34_INTERNAL_98092260_4_k_cu_3c8e5e944cuda3std6ranges3__45__cpo4nextE[1];
.global .align 1 .b8 _ZN34_INTERNAL_98092260_4_k_cu_3c8e5e944cuda3std6ranges3__45__cpo4prevE[1];
.global .align 1 .b8 _ZN34_INTERNAL_98092260_4_k_cu_3c8e5e944cuda3std6ranges3__45__cpo4dataE[1];
.global .align 1 .b8 _ZN34_INTERNAL_98092260_4_k_cu_3c8e5e944cuda3std6ranges3__45__cpo5cdataE[1];
.global .align 1 .b8 _ZN34_INTERNAL_98092260_4_k_cu_3c8e5e944cuda3std6ranges3__45__cpo4sizeE[1];
.global .align 1 .b8 _ZN34_INTERNAL_98092260_4_k_cu_3c8e5e944cuda3std6ranges3__45__cpo5ssizeE[1];
.global .align 1 .b8 _ZN34_INTERNAL_98092260_4_k_cu_3c8e5e944cuda3std6ranges3__45__cpo8distanceE[1];
.global .align 1 .b8 _ZN34_INTERNAL_98092260_4_k_cu_3c8e5e946thrust24THRUST_300001_SM_1000_NS8cuda_cub3parE[1];
.global .align 1 .b8 _ZN34_INTERNAL_98092260_4_k_cu_3c8e5e946thrust24THRUST_300001_SM_1000_NS8cuda_cub10par_nosyncE[1];
.global .align 1 .b8 _ZN34_INTERNAL_98092260_4_k_cu_3c8e5e946thrust24THRUST_300001_SM_1000_NS6system6detail10sequential3seqE[1];
.global .align 1 .b8 _ZN34_INTERNAL_98092260_4_k_cu_3c8e5e946thrust24THRUST_300001_SM_1000_NS12placeholders2_1E[1];
.global .align 1 .b8 _ZN34_INTERNAL_98092260_4_k_cu_3c8e5e946thrust24THRUST_300001_SM_1000_NS12placeholders2_2E[1];
.global .align 1 .b8 _ZN34_INTERNAL_98092260_4_k_cu_3c8e5e946thrust24THRUST_300001_SM_1000_NS12placeholders2_3E[1];
.global .align 1 .b8 _ZN34_INTERNAL_98092260_4_k_cu_3c8e5e946thrust24THRUST_300001_SM_1000_NS12placeholders2_4E[1];
.global .align 1 .b8 _ZN34_INTERNAL_98092260_4_k_cu_3c8e5e946thrust24THRUST_300001_SM_1000_NS12placeholders2_5E[1];
.global .align 1 .b8 _ZN34_INTERNAL_98092260_4_k_cu_3c8e5e946thrust24THRUST_300001_SM_1000_NS12placeholders2_6E[1];
.global .align 1 .b8 _ZN34_INTERNAL_98092260_4_k_cu_3c8e5e946thrust24THRUST_300001_SM_1000_NS12placeholders2_7E[1];
.global .align 1 .b8 _ZN34_INTERNAL_98092260_4_k_cu_3c8e5e946thrust24THRUST_300001_SM_1000_NS12placeholders2_8E[1];
.global .align 1 .b8 _ZN34_INTERNAL_98092260_4_k_cu_3c8e5e946thrust24THRUST_300001_SM_1000_NS12placeholders2_9E[1];
.global .align 1 .b8 _ZN34_INTERNAL_98092260_4_k_cu_3c8e5e946thrust24THRUST_300001_SM_1000_NS12placeholders3_10E[1];
.global .align 1 .b8 _ZN34_INTERNAL_98092260_4_k_cu_3c8e5e946thrust24THRUST_300001_SM_1000_NS3seqE[1];
.extern .shared .align 16 .b8 val[];

.visible .entry _Z12selectPointsPbiiPj(
	.param .u64 .ptr .align 1 _Z12selectPointsPbiiPj_param_0,
	.param .u32 _Z12selectPointsPbiiPj_param_1,
	.param .u32 _Z12selectPointsPbiiPj_param_2,
	.param .u64 .ptr .align 1 _Z12selectPointsPbiiPj_param_3
)
{
	.reg .pred 	%p<3>;
	.reg .b16 	%rs<2>;
	.reg .b32 	%r<14>;
	.reg .b64 	%rd<9>;

	ld.param.u64 	%rd3, [_Z12selectPointsPbiiPj_param_0];
	ld.param.u32 	%r6, [_Z12selectPointsPbiiPj_param_1];
	ld.param.u32 	%r7, [_Z12selectPointsPbiiPj_param_2];
	ld.param.u64 	%rd4, [_Z12selectPointsPbiiPj_param_3];
	mov.u32 	%r8, %ctaid.x;
	mov.u32 	%r1, %ntid.x;
	mov.u32 	%r9, %tid.x;
	mad.lo.s32 	%r13, %r8, %r1, %r9;
	setp.ge.s32 	%p1, %r13, %r7;
	@%p1 bra 	$L__BB0_3;
	mov.u32 	%r10, %nctaid.x;
	mul.lo.s32 	%r3, %r1, %r10;
	cvta.to.global.u64 	%rd1, %rd4;
	cvta.to.global.u64 	%rd2, %rd3;
$L__BB0_2:
	mul.wide.s32 	%rd5, %r13, 4;
	add.s64 	%rd6, %rd1, %rd5;
	ld.global.u32 	%r11, [%rd6];
	rem.u32 	%r12, %r11, %r6;
	cvt.s64.s32 	%rd7, %r12;
	add.s64 	%rd8, %rd2, %rd7;
	mov.b16 	%rs1, 1;
	st.global.u8 	[%rd8], %rs1;
	add.s32 	%r13, %r13, %r3;
	setp.lt.s32 	%p2, %r13, %r7;
	@%p2 bra 	$L__BB0_2;
$L__BB0_3:
	ret;

}
	// .globl	_Z10entryPointPi
.visible .entry _Z10entryPointPi(
	.param .u64 .ptr .align 1 _Z10entryPointPi_param_0
)
{
	.reg .b32 	%r<2>;
	.reg .b64 	%rd<3>;

	ld.param.u64 	%rd1, [_Z10entryPointPi_param_0];
	cvta.to.global.u64 	%rd2, %rd1;
	ld.global.u32 	%r1, [entryPt];
	st.global.u32 	[%rd2], %r1;
	ret;

}
	// .globl	_Z15cost_populationPiS_i
.visible .entry _Z15cost_populationPiS_i(
	.param .u64 .ptr .align 1 _Z15cost_populationPiS_i_param_0,
	.param .u64 .ptr .align 1 _Z15cost_populationPiS_i_param_1,
	.param .u32 _Z15cost_populationPiS_i_param_2
)
{
	.reg .pred 	%p<2>;
	.reg .b32 	%r<9>;
	.reg .b64 	%rd<8>;

	ld.param.u64 	%rd1, [_Z15cost_populationPiS_i_param_0];
	ld.param.u64 	%rd2, [_Z15cost_populationPiS_i_param_1];
	ld.param.u32 	%r2, [_Z15cost_populationPiS_i_param_2];
	mov.u32 	%r3, %tid.x;
	mov.u32 	%r4, %ctaid.x;
	mov.u32 	%r5, %ntid.x;
	mad.lo.s32 	%r1, %r4, %r5, %r3;
	setp.ge.s32 	%p1, %r1, %r2;
	@%p1 bra 	$L__BB2_2;
	cvta.to.global.u64 	%rd3, %rd1;
	cvta.to.global.u64 	%rd4, %rd2;
	mul.wide.s32 	%rd5, %r1, 4;
	add.s64 	%rd6, %rd3, %rd5;
	ld.global.u32 	%r6, [%rd6+4];
	ld.global.u32 	%r7, [%rd6];
	sub.s32 	%r8, %r6, %r7;
	add.s64 	%rd7, %rd4, %rd5;
	st.global.u32 	[%rd7], %r8;
$L__BB2_2:
	ret;

}
	// .globl	_Z11getProgressPfi
.visible .entry _Z11getProgressPfi(
	.param .u64 .ptr .align 1 _Z11getProgressPfi_param_0,
	.param .u32 _Z11getProgressPfi_param_1
)
{
	.reg .b32 	%r<3>;
	.reg .b32 	%f<2>;
	.reg .b64 	%rd<3>;

	ld.param.u64 	%rd1, [_Z11getProgressPfi_param_0];
	cvta.to.global.u64 	%rd2, %rd1;
	ld.global.u32 	%r1, [processed];
	cvt.rn.f32.s32 	%f1, %r1;
	st.global.f32 	[%rd2], %f1;
	mov.b32 	%r2, 0;
	st.global.u32 	[processed], %r2;
	ret;

}
	// .globl	_Z9cost_spmvPKiS0_S0_Pii
.visible .entry _Z9cost_spmvPKiS0_S0_Pii(
	.param .u64 .ptr .align 1 _Z9cost_spmvPKiS0_S0_Pii_param_0,
	.param .u64 .ptr .align 1 _Z9cost_spmvPKiS0_S0_Pii_param_1,
	.param .u64 .ptr .align 1 _Z9cost_spmvPKiS0_S0_Pii_param_2,
	.param .u64 .ptr .align 1 _Z9cost_spmvPKiS0_S0_Pii_param_3,
	.param .u32 _Z9cost_spmvPKiS0_S0_Pii_param_4
)
{
	.reg .pred 	%p<10>;
	.reg .b32 	%r<38>;
	.reg .b64 	%rd<17>;

	ld.param.u64 	%rd5, [_Z9cost_spmvPKiS0_S0_Pii_param_0];
	ld.param.u64 	%rd6, [_Z9cost_spmvPKiS0_S0_Pii_param_1];
	ld.param.u64 	%rd7, [_Z9cost_spmvPKiS0_S0_Pii_param_2];
	ld.param.u64 	%rd8, [_Z9cost_spmvPKiS0_S0_Pii_param_3];
	ld.param.u32 	%r11, [_Z9cost_spmvPKiS0_S0_Pii_param_4];
	mov.u32 	%r1, %tid.x;
	mov.u32 	%r36, %ctaid.x;
	setp.ge.s32 	%p1, %r36, %r11;
	@%p1 bra 	$L__BB4_11;
	shl.b32 	%r12, %r1, 2;
	mov.u32 	%r13, val;
	add.s32 	%r3, %r13, %r12;
	mov.u32 	%r4, %nctaid.x;
	cvta.to.global.u64 	%rd1, %rd6;
	cvta.to.global.u64 	%rd2, %rd8;
	cvta.to.global.u64 	%rd3, %rd7;
	cvta.to.global.u64 	%rd4, %rd5;
$L__BB4_2:
	mul.wide.s32 	%rd9, %r36, 4;
	add.s64 	%rd10, %rd1, %rd9;
	ld.global.u32 	%r14, [%rd10];
	ld.global.u32 	%r6, [%rd10+4];
	mov.b32 	%r15, 0;
	st.volatile.shared.u32 	[%r3], %r15;
	add.s32 	%r37, %r14, %r1;
	setp.ge.s32 	%p2, %r37, %r6;
	@%p2 bra 	$L__BB4_4;
$L__BB4_3:
	mul.wide.s32 	%rd11, %r37, 4;
	add.s64 	%rd12, %rd3, %rd11;
	ld.global.u32 	%r16, [%rd12];
	mul.wide.s32 	%rd13, %r16, 4;
	add.s64 	%rd14, %rd4, %rd13;
	ld.global.u32 	%r17, [%rd14];
	ld.volatile.shared.u32 	%r18, [%r3];
	add.s32 	%r19, %r18, %r17;
	st.volatile.shared.u32 	[%r3], %r19;
	add.s32 	%r37, %r37, 32;
	setp.lt.s32 	%p3, %r37, %r6;
	@%p3 bra 	$L__BB4_3;
$L__BB4_4:
	setp.gt.u32 	%p4, %r1, 15;
	bar.sync 	0;
	@%p4 bra 	$L__BB4_10;
	setp.gt.u32 	%p5, %r1, 7;
	ld.volatile.shared.u32 	%r20, [%r3+64];
	ld.volatile.shared.u32 	%r21, [%r3];
	add.s32 	%r22, %r21, %r20;
	st.volatile.shared.u32 	[%r3], %r22;
	@%p5 bra 	$L__BB4_10;
	setp.gt.u32 	%p6, %r1, 3;
	ld.volatile.shared.u32 	%r23, [%r3+32];
	ld.volatile.shared.u32 	%r24, [%r3];
	add.s32 	%r25, %r24, %r23;
	st.volatile.shared.u32 	[%r3], %r25;
	@%p6 bra 	$L__BB4_10;
	setp.gt.u32 	%p7, %r1, 1;
	ld.volatile.shared.u32 	%r26, [%r3+16];
	ld.volatile.shared.u32 	%r27, [%r3];
	add.s32 	%r28, %r27, %r26;
	st.volatile.shared.u32 	[%r3], %r28;
	@%p7 bra 	$L__BB4_10;
	setp.ne.s32 	%p8, %r1, 0;
	ld.volatile.shared.u32 	%r29, [%r3+8];
	ld.volatile.shared.u32 	%r30, [%r3];
	add.s32 	%r31, %r30, %r29;
	st.volatile.shared.u32 	[%r3], %r31;
	@%p8 bra 	$L__BB4_10;
	ld.volatile.shared.u32 	%r32, [val+4];
	ld.volatile.shared.u32 	%r33, [val];
	add.s32 	%r34, %r33, %r32;
	st.volatile.shared.u32 	[val], %r34;
	ld.volatile.shared.u32 	%r35, [val];
	add.s64 	%rd16, %rd2, %rd9;
	st.global.u32 	[%rd16], %r35;
$L__BB4_10:
	bar.sync 	0;
	add.s32 	%r36, %r36, %r4;
	setp.lt.s32 	%p9, %r36, %r11;
	@%p9 bra 	$L__BB4_2;
$L__BB4_11:
	ret;

}
	// .globl	_Z7aborterv
.visible .entry _Z7aborterv()
{
	.reg .b16 	%rs<2>;

	mov.b16 	%rs1, 1;
	st.global.u8 	[exit_flag], %rs1;
	ret;

}
	// .globl	_Z11gpuMultiplyPiS_S_S_S_S_P3cooiS_i
.visible .entry _Z11gpuMultiplyPiS_S_S_S_S_P3cooiS_i(
	.param .u64 .ptr .align 1 _Z11gpuMultiplyPiS_S_S_S_S_P3cooiS_i_param_0,
	.param .u64 .ptr .align 1 _Z11gpuMultiplyPiS_S_S_S_S_P3cooiS_i_param_1,
	.param .u64 .ptr .align 1 _Z11gpuMultiplyPiS_S_S_S_S_P3cooiS_i_param_2,
	.param .u64 .ptr .align 1 _Z11gpuMultiplyPiS_S_S_S_S_P3cooiS_i_param_3,
	.param .u64 .ptr .align 1 _Z11gpuMultiplyPiS_S_S_S_S_P3cooiS_i_param_4,
	.param .u64 .ptr .align 1 _Z11gpuMultiplyPiS_S_S_S_S_P3cooiS_i_param_5,
	.param .u64 .ptr .align 1 _Z11gpuMultiplyPiS_S_S_S_S_P3cooiS_i_param_6,
	.param .u32 _Z11gpuMultiplyPiS_S_S_S_S_P3cooiS_i_param_7,
	.param .u64 .ptr .align 1 _Z11gpuMultiplyPiS_S_S_S_S_P3cooiS_i_param_8,
	.param .u32 _Z11gpuMultiplyPiS_S_S_S_S_P3cooiS_i_param_9
)
{
	.reg .pred 	%p<35>;
	.reg .b32 	%r<131>;
	.reg .b64 	%rd<49>;
	// demoted variable
	.shared .align 4 .b8 _ZZ11gpuMultiplyPiS_S_S_S_S_P3cooiS_iE5tmat1[256];
	// demoted variable
	.shared .align 4 .b8 _ZZ11gpuMultiplyPiS_S_S_S_S_P3cooiS_iE5tmat2[256];
	ld.param.u64 	%rd19, [_Z11gpuMultiplyPiS_S_S_S_S_P3cooiS_i_param_3];
	ld.param.u32 	%r49, [_Z11gpuMultiplyPiS_S_S_S_S_P3cooiS_i_param_7];
	ld.param.u64 	%rd20, [_Z11gpuMultiplyPiS_S_S_S_S_P3cooiS_i_param_8];
	ld.param.u32 	%r50, [_Z11gpuMultiplyPiS_S_S_S_S_P3cooiS_i_param_9];
	cvta.to.global.u64 	%rd1, %rd19;
	cvta.to.global.u64 	%rd2, %rd20;
	mov.u32 	%r1, %ctaid.x;
	mov.u32 	%r2, %tid.x;
	add.s32 	%r117, %r50, %r1;
	setp.ge.s32 	%p1, %r117, %r49;
	@%p1 bra 	$L__BB6_58;
	ld.param.u64 	%rd47, [_Z11gpuMultiplyPiS_S_S_S_S_P3cooiS_i_param_6];
	ld.param.u64 	%rd46, [_Z11gpuMultiplyPiS_S_S_S_S_P3cooiS_i_param_5];
	ld.param.u64 	%rd45, [_Z11gpuMultiplyPiS_S_S_S_S_P3cooiS_i_param_4];
	ld.param.u64 	%rd44, [_Z11gpuMultiplyPiS_S_S_S_S_P3cooiS_i_param_2];
	ld.param.u64 	%rd42, [_Z11gpuMultiplyPiS_S_S_S_S_P3cooiS_i_param_0];
	shl.b32 	%r51, %r2, 2;
	mov.u32 	%r52, _ZZ11gpuMultiplyPiS_S_S_S_S_P3cooiS_iE5tmat1;
	add.s32 	%r4, %r52, %r51;
	mov.u32 	%r53, _ZZ11gpuMultiplyPiS_S_S_S_S_P3cooiS_iE5tmat2;
	add.s32 	%r5, %r53, %r51;
	shl.b32 	%r6, %r1, 8;
	mov.u32 	%r7, %ntid.x;
	add.s32 	%r8, %r4, %r51;
	shl.b32 	%r54, %r7, 2;
	add.s32 	%r9, %r52, %r54;
	and.b32  	%r10, %r2, 993;
	cvta.to.global.u64 	%rd3, %rd47;
	cvta.to.global.u64 	%rd4, %rd42;
	cvta.to.global.u64 	%rd5, %rd44;
	cvta.to.global.u64 	%rd6, %rd45;
	cvta.to.global.u64 	%rd7, %rd46;
$L__BB6_2:
	ld.param.u64 	%rd43, [_Z11gpuMultiplyPiS_S_S_S_S_P3cooiS_i_param_1];
	setp.lt.s32 	%p2, %r49, 1;
	cvta.to.global.u64 	%rd21, %rd43;
	mul.wide.s32 	%rd22, %r117, 4;
	add.s64 	%rd8, %rd21, %rd22;
	ld.global.u32 	%r12, [%rd8];
	@%p2 bra 	$L__BB6_57;
	ld.global.u32 	%r57, [%rd8+4];
	sub.s32 	%r13, %r57, %r12;
	mov.b32 	%r119, 0;
	mov.b32 	%r118, 256;
$L__BB6_4:
	setp.gt.u32 	%p3, %r2, 255;
	mov.b32 	%r58, 0;
	st.shared.u32 	[%r4], %r58;
	st.shared.u32 	[%r5], %r58;
	@%p3 bra 	$L__BB6_7;
	add.s32 	%r59, %r2, %r6;
	mul.wide.u32 	%rd23, %r59, 4;
	add.s64 	%rd48, %rd2, %rd23;
	mov.u32 	%r120, %r2;
$L__BB6_6:
	mov.b32 	%r60, 0;
	st.global.u32 	[%rd48], %r60;
	add.s32 	%r17, %r120, 64;
	add.s64 	%rd48, %rd48, 256;
	setp.lt.u32 	%p4, %r120, 192;
	mov.u32 	%r120, %r17;
	@%p4 bra 	$L__BB6_6;
$L__BB6_7:
	setp.ge.s32 	%p5, %r2, %r13;
	bar.sync 	0;
	@%p5 bra 	$L__BB6_18;
	sub.s32 	%r18, %r6, %r119;
	mov.u32 	%r121, %r2;
$L__BB6_9:
	add.s32 	%r61, %r121, %r12;
	mul.wide.s32 	%rd24, %r61, 4;
	add.s64 	%rd25, %rd4, %rd24;
	ld.global.u32 	%r20, [%rd25];
	add.s64 	%rd26, %rd5, %rd24;
	ld.global.u32 	%r21, [%rd26];
	mul.wide.s32 	%rd27, %r20, 4;
	add.s64 	%rd28, %rd6, %rd27;
	ld.global.u32 	%r123, [%rd28];
	ld.global.u32 	%r23, [%rd28+4];
	setp.ge.s32 	%p6, %r123, %r23;
	@%p6 bra 	$L__BB6_13;
	mov.u32 	%r122, %r123;
$L__BB6_11:
	mul.wide.s32 	%rd29, %r122, 4;
	add.s64 	%rd30, %rd1, %rd29;
	ld.global.u32 	%r62, [%rd30];
	setp.ge.s32 	%p7, %r62, %r119;
	mov.u32 	%r123, %r122;
	@%p7 bra 	$L__BB6_13;
	add.s32 	%r122, %r122, 1;
	setp.ne.s32 	%p8, %r122, %r23;
	mov.u32 	%r123, %r23;
	@%p8 bra 	$L__BB6_11;
$L__BB6_13:
	setp.ge.s32 	%p9, %r123, %r23;
	@%p9 bra 	$L__BB6_16;
$L__BB6_14:
	mul.wide.s32 	%rd31, %r123, 4;
	add.s64 	%rd32, %rd1, %rd31;
	ld.global.u32 	%r28, [%rd32];
	setp.ge.s32 	%p10, %r28, %r118;
	@%p10 bra 	$L__BB6_16;
	add.s32 	%r63, %r18, %r28;
	mul.wide.s32 	%rd33, %r63, 4;
	add.s64 	%rd34, %rd2, %rd33;
	mul.wide.s32 	%rd35, %r123, 4;
	add.s64 	%rd36, %rd7, %rd35;
	ld.global.u32 	%r64, [%rd36];
	mul.lo.s32 	%r65, %r64, %r21;
	atom.global.add.u32 	%r66, [%rd34], %r65;
	add.s32 	%r123, %r123, 1;
	setp.ne.s32 	%p11, %r123, %r23;
	@%p11 bra 	$L__BB6_14;
$L__BB6_16:
	add.s32 	%r121, %r121, %r7;
	setp.lt.s32 	%p12, %r121, %r13;
	@%p12 bra 	$L__BB6_9;
	st.shared.u32 	[%r4], %r20;
	st.shared.u32 	[%r5], %r21;
$L__BB6_18:
	bar.sync 	0;
	mov.b32 	%r67, 0;
	st.shared.u32 	[%r4], %r67;
	@%p3 bra 	$L__BB6_23;
	mov.b32 	%r127, 0;
	mov.u32 	%r126, %r2;
$L__BB6_20:
	add.s32 	%r69, %r6, %r126;
	mul.wide.u32 	%rd37, %r69, 4;
	add.s64 	%rd38, %rd2, %rd37;
	ld.global.u32 	%r70, [%rd38];
	setp.eq.s32 	%p14, %r70, 0;
	@%p14 bra 	$L__BB6_22;
	add.s32 	%r127, %r127, 1;
	st.shared.u32 	[%r4], %r127;
$L__BB6_22:
	add.s32 	%r35, %r126, 64;
	setp.lt.u32 	%p15, %r126, 192;
	mov.u32 	%r126, %r35;
	@%p15 bra 	$L__BB6_20;
$L__BB6_23:
	setp.gt.u32 	%p16, %r2, 31;
	bar.sync 	0;
	@%p16 bra 	$L__BB6_25;
	ld.shared.u32 	%r71, [%r8];
	ld.shared.u32 	%r72, [%r8+4];
	add.s32 	%r73, %r72, %r71;
	st.shared.u32 	[%r8+4], %r73;
$L__BB6_25:
	setp.ne.s32 	%p17, %r10, 1;
	bar.sync 	0;
	@%p17 bra 	$L__BB6_27;
	ld.shared.u32 	%r74, [%r8+-4];
	ld.shared.u32 	%r75, [%r8+4];
	add.s32 	%r76, %r75, %r74;
	st.shared.u32 	[%r8+4], %r76;
$L__BB6_27:
	and.b32  	%r36, %r2, 995;
	setp.ne.s32 	%p18, %r36, 3;
	bar.sync 	0;
	@%p18 bra 	$L__BB6_29;
	ld.shared.u32 	%r77, [%r8+-12];
	ld.shared.u32 	%r78, [%r8+4];
	add.s32 	%r79, %r78, %r77;
	st.shared.u32 	[%r8+4], %r79;
$L__BB6_29:
	and.b32  	%r37, %r2, 999;
	setp.ne.s32 	%p19, %r37, 7;
	bar.sync 	0;
	@%p19 bra 	$L__BB6_31;
	ld.shared.u32 	%r80, [%r8+-28];
	ld.shared.u32 	%r81, [%r8+4];
	add.s32 	%r82, %r81, %r80;
	st.shared.u32 	[%r8+4], %r82;
$L__BB6_31:
	and.b32  	%r38, %r2, 1007;
	setp.ne.s32 	%p20, %r38, 15;
	bar.sync 	0;
	@%p20 bra 	$L__BB6_33;
	ld.shared.u32 	%r83, [%r8+-60];
	ld.shared.u32 	%r84, [%r8+4];
	add.s32 	%r85, %r84, %r83;
	st.shared.u32 	[%r8+4], %r85;
$L__BB6_33:
	setp.ne.s32 	%p21, %r2, 31;
	bar.sync 	0;
	@%p21 bra 	$L__BB6_35;
	ld.shared.u32 	%r86, [%r8+-124];
	ld.shared.u32 	%r87, [%r8+4];
	add.s32 	%r88, %r87, %r86;
	st.shared.u32 	[%r8+4], %r88;
$L__BB6_35:
	setp.ne.s32 	%p22, %r2, 0;
	bar.sync 	0;
	bar.sync 	0;
	ld.shared.u32 	%r39, [%r9+-4];
	bar.sync 	0;
	@%p22 bra 	$L__BB6_37;
	mov.b32 	%r89, 0;
	st.shared.u32 	[%r9+-4], %r89;
$L__BB6_37:
	bar.sync 	0;
	@%p21 bra 	$L__BB6_39;
	ld.shared.u32 	%r90, [%r8+-124];
	ld.shared.u32 	%r91, [%r8+4];
	st.shared.u32 	[%r8+-124], %r91;
	add.s32 	%r92, %r91, %r90;
	st.shared.u32 	[%r8+4], %r92;
$L__BB6_39:
	bar.sync 	0;
	@%p20 bra 	$L__BB6_41;
	ld.shared.u32 	%r93, [%r8+-60];
	ld.shared.u32 	%r94, [%r8+4];
	st.shared.u32 	[%r8+-60], %r94;
	add.s32 	%r95, %r94, %r93;
	st.shared.u32 	[%r8+4], %r95;
$L__BB6_41:
	bar.sync 	0;
	@%p19 bra 	$L__BB6_43;
	ld.shared.u32 	%r96, [%r8+-28];
	ld.shared.u32 	%r97, [%r8+4];
	st.shared.u32 	[%r8+-28], %r97;
	add.s32 	%r98, %r97, %r96;
	st.shared.u32 	[%r8+4], %r98;
$L__BB6_43:
	bar.sync 	0;
	@%p18 bra 	$L__BB6_45;
	ld.shared.u32 	%r99, [%r8+-12];
	ld.shared.u32 	%r100, [%r8+4];
	st.shared.u32 	[%r8+-12], %r100;
	add.s32 	%r101, %r100, %r99;
	st.shared.u32 	[%r8+4], %r101;
$L__BB6_45:
	bar.sync 	0;
	@%p17 bra 	$L__BB6_47;
	ld.shared.u32 	%r102, [%r8+-4];
	ld.shared.u32 	%r103, [%r8+4];
	st.shared.u32 	[%r8+-4], %r103;
	add.s32 	%r104, %r103, %r102;
	st.shared.u32 	[%r8+4], %r104;
$L__BB6_47:
	bar.sync 	0;
	@%p16 bra 	$L__BB6_49;
	ld.shared.u32 	%r105, [%r8];
	ld.shared.u32 	%r106, [%r8+4];
	st.shared.u32 	[%r8], %r106;
	add.s32 	%r107, %r106, %r105;
	st.shared.u32 	[%r8+4], %r107;
$L__BB6_49:
	setp.ne.s32 	%p29, %r2, 0;
	bar.sync 	0;
	@%p29 bra 	$L__BB6_51;
	atom.global.add.u32 	%r108, [entryPt], %r39;
	st.shared.u32 	[_ZZ11gpuMultiplyPiS_S_S_S_S_P3cooiS_iE5tmat2], %r108;
$L__BB6_51:
	setp.gt.u32 	%p30, %r2, 255;
	bar.sync 	0;
	@%p30 bra 	$L__BB6_56;
	ld.shared.u32 	%r109, [_ZZ11gpuMultiplyPiS_S_S_S_S_P3cooiS_iE5tmat2];
	ld.shared.u32 	%r110, [%r4];
	add.s32 	%r130, %r110, %r109;
	mov.u32 	%r128, %r2;
$L__BB6_53:
	add.s32 	%r111, %r6, %r128;
	mul.wide.u32 	%rd39, %r111, 4;
	add.s64 	%rd12, %rd2, %rd39;
	ld.global.u32 	%r112, [%rd12];
	setp.eq.s32 	%p31, %r112, 0;
	@%p31 bra 	$L__BB6_55;
	mul.wide.s32 	%rd40, %r130, 12;
	add.s64 	%rd41, %rd3, %rd40;
	st.global.u32 	[%rd41+4], %r117;
	ld.global.u32 	%r113, [%rd12];
	st.global.u32 	[%rd41+8], %r113;
	add.s32 	%r114, %r128, %r119;
	st.global.u32 	[%rd41], %r114;
	add.s32 	%r130, %r130, 1;
$L__BB6_55:
	add.s32 	%r45, %r128, 64;
	setp.lt.u32 	%p32, %r128, 192;
	mov.u32 	%r128, %r45;
	@%p32 bra 	$L__BB6_53;
$L__BB6_56:
	bar.sync 	0;
	add.s32 	%r119, %r119, 256;
	add.s32 	%r115, %r118, 256;
	min.s32 	%r118, %r115, %r49;
	setp.lt.s32 	%p33, %r119, %r49;
	@%p33 bra 	$L__BB6_4;
$L__BB6_57:
	mov.u32 	%r116, %nctaid.x;
	add.s32 	%r117, %r117, %r116;
	bar.sync 	0;
	setp.lt.s32 	%p34, %r117, %r49;
	@%p34 bra 	$L__BB6_2;
$L__BB6_58:
	ret;

}
	// .globl	_Z9gpuSamplePiS_S_S_S_S_iS_iPb
.visible .entry _Z9gpuSamplePiS_S_S_S_S_iS_iPb(
	.param .u64 .ptr .align 1 _Z9gpuSamplePiS_S_S_S_S_iS_iPb_param_0,
	.param .u64 .ptr .align 1 _Z9gpuSamplePiS_S_S_S_S_iS_iPb_param_1,
	.param .u64 .ptr .align 1 _Z9gpuSamplePiS_S_S_S_S_iS_iPb_param_2,
	.param .u64 .ptr .align 1 _Z9gpuSamplePiS_S_S_S_S_iS_iPb_param_3,
	.param .u64 .ptr .align 1 _Z9gpuSamplePiS_S_S_S_S_iS_iPb_param_4,
	.param .u64 .ptr .align 1 _Z9gpuSamplePiS_S_S_S_S_iS_iPb_param_5,
	.param .u32 _Z9gpuSamplePiS_S_S_S_S_iS_iPb_param_6,
	.param .u64 .ptr .align 1 _Z9gpuSamplePiS_S_S_S_S_iS_iPb_param_7,
	.param .u32 _Z9gpuSamplePiS_S_S_S_S_iS_iPb_param_8,
	.param .u64 .ptr .align 1 _Z9gpuSamplePiS_S_S_S_S_iS_iPb_param_9
)
{
	.reg .pred 	%p<33>;
	.reg .b16 	%rs<2>;
	.reg .b32 	%r<116>;
	.reg .b64 	%rd<45>;
	// demoted variable
	.shared .align 4 .b8 _ZZ9gpuSamplePiS_S_S_S_S_iS_iPbE5tmat1[256];
	// demoted variable
	.shared .align 4 .b8 _ZZ9gpuSamplePiS_S_S_S_S_iS_iPbE5tmat2[256];
	ld.param.u64 	%rd16, [_Z9gpuSamplePiS_S_S_S_S_iS_iPb_param_3];
	ld.param.u32 	%r42, [_Z9gpuSamplePiS_S_S_S_S_iS_iPb_param_6];
	ld.param.u64 	%rd17, [_Z9gpuSamplePiS_S_S_S_S_iS_iPb_param_7];
	ld.param.u32 	%r43, [_Z9gpuSamplePiS_S_S_S_S_iS_iPb_param_8];
	cvta.to.global.u64 	%rd1, %rd16;
	cvta.to.global.u64 	%rd2, %rd17;
	mov.u32 	%r1, %ctaid.x;
	mov.u32 	%r2, %tid.x;
	add.s32 	%r105, %r43, %r1;
	setp.ge.s32 	%p1, %r105, %r42;
	@%p1 bra 	$L__BB7_55;
	ld.param.u64 	%rd42, [_Z9gpuSamplePiS_S_S_S_S_iS_iPb_param_5];
	ld.param.u64 	%rd41, [_Z9gpuSamplePiS_S_S_S_S_iS_iPb_param_4];
	ld.param.u64 	%rd40, [_Z9gpuSamplePiS_S_S_S_S_iS_iPb_param_2];
	ld.param.u64 	%rd38, [_Z9gpuSamplePiS_S_S_S_S_iS_iPb_param_0];
	shl.b32 	%r44, %r2, 2;
	mov.u32 	%r45, _ZZ9gpuSamplePiS_S_S_S_S_iS_iPbE5tmat1;
	add.s32 	%r4, %r45, %r44;
	mov.u32 	%r46, _ZZ9gpuSamplePiS_S_S_S_S_iS_iPbE5tmat2;
	add.s32 	%r5, %r46, %r44;
	shl.b32 	%r6, %r1, 8;
	mov.u32 	%r7, %ntid.x;
	add.s32 	%r8, %r4, %r44;
	and.b32  	%r9, %r2, 993;
	and.b32  	%r10, %r2, 995;
	and.b32  	%r11, %r2, 999;
	and.b32  	%r12, %r2, 1007;
	cvta.to.global.u64 	%rd3, %rd38;
	cvta.to.global.u64 	%rd4, %rd40;
	cvta.to.global.u64 	%rd5, %rd41;
	cvta.to.global.u64 	%rd6, %rd42;
$L__BB7_2:
	ld.param.u64 	%rd43, [_Z9gpuSamplePiS_S_S_S_S_iS_iPb_param_9];
	ld.param.u64 	%rd39, [_Z9gpuSamplePiS_S_S_S_S_iS_iPb_param_1];
	cvta.to.global.u64 	%rd18, %rd39;
	mul.wide.s32 	%rd19, %r105, 4;
	add.s64 	%rd20, %rd18, %rd19;
	ld.global.u32 	%r14, [%rd20];
	ld.global.u32 	%r15, [%rd20+4];
	cvta.to.global.u64 	%rd21, %rd43;
	ld.global.u8 	%rs1, [%rd21];
	setp.ne.s16 	%p2, %rs1, 1;
	@%p2 bra 	$L__BB7_4;
	// begin inline asm
	exit;
	// end inline asm
$L__BB7_4:
	setp.lt.s32 	%p3, %r42, 1;
	@%p3 bra 	$L__BB7_52;
	sub.s32 	%r16, %r15, %r14;
	mov.b32 	%r107, 0;
	mov.b32 	%r106, 256;
$L__BB7_6:
	setp.gt.u32 	%p4, %r2, 255;
	mov.b32 	%r49, 0;
	st.shared.u32 	[%r4], %r49;
	st.shared.u32 	[%r5], %r49;
	@%p4 bra 	$L__BB7_9;
	add.s32 	%r50, %r2, %r6;
	mul.wide.u32 	%rd22, %r50, 4;
	add.s64 	%rd44, %rd2, %rd22;
	mov.u32 	%r108, %r2;
$L__BB7_8:
	mov.b32 	%r51, 0;
	st.global.u32 	[%rd44], %r51;
	add.s32 	%r20, %r108, 64;
	add.s64 	%rd44, %rd44, 256;
	setp.lt.u32 	%p5, %r108, 192;
	mov.u32 	%r108, %r20;
	@%p5 bra 	$L__BB7_8;
$L__BB7_9:
	setp.ge.s32 	%p6, %r2, %r16;
	bar.sync 	0;
	@%p6 bra 	$L__BB7_20;
	sub.s32 	%r21, %r6, %r107;
	mov.u32 	%r109, %r2;
$L__BB7_11:
	add.s32 	%r52, %r109, %r14;
	mul.wide.s32 	%rd23, %r52, 4;
	add.s64 	%rd24, %rd3, %rd23;
	ld.global.u32 	%r23, [%rd24];
	add.s64 	%rd25, %rd4, %rd23;
	ld.global.u32 	%r24, [%rd25];
	mul.wide.s32 	%rd26, %r23, 4;
	add.s64 	%rd27, %rd5, %rd26;
	ld.global.u32 	%r111, [%rd27];
	ld.global.u32 	%r26, [%rd27+4];
	setp.ge.s32 	%p7, %r111, %r26;
	@%p7 bra 	$L__BB7_15;
	mov.u32 	%r110, %r111;
$L__BB7_13:
	mul.wide.s32 	%rd28, %r110, 4;
	add.s64 	%rd29, %rd1, %rd28;
	ld.global.u32 	%r53, [%rd29];
	setp.ge.s32 	%p8, %r53, %r107;
	mov.u32 	%r111, %r110;
	@%p8 bra 	$L__BB7_15;
	add.s32 	%r110, %r110, 1;
	setp.ne.s32 	%p9, %r110, %r26;
	mov.u32 	%r111, %r26;
	@%p9 bra 	$L__BB7_13;
$L__BB7_15:
	setp.ge.s32 	%p10, %r111, %r26;
	@%p10 bra 	$L__BB7_18;
$L__BB7_16:
	mul.wide.s32 	%rd30, %r111, 4;
	add.s64 	%rd31, %rd1, %rd30;
	ld.global.u32 	%r31, [%rd31];
	setp.ge.s32 	%p11, %r31, %r106;
	@%p11 bra 	$L__BB7_18;
	add.s32 	%r54, %r21, %r31;
	mul.wide.s32 	%rd32, %r54, 4;
	add.s64 	%rd33, %rd2, %rd32;
	mul.wide.s32 	%rd34, %r111, 4;
	add.s64 	%rd35, %rd6, %rd34;
	ld.global.u32 	%r55, [%rd35];
	mul.lo.s32 	%r56, %r55, %r24;
	atom.global.add.u32 	%r57, [%rd33], %r56;
	add.s32 	%r111, %r111, 1;
	setp.ne.s32 	%p12, %r111, %r26;
	@%p12 bra 	$L__BB7_16;
$L__BB7_18:
	add.s32 	%r109, %r109, %r7;
	setp.lt.s32 	%p13, %r109, %r16;
	@%p13 bra 	$L__BB7_11;
	st.shared.u32 	[%r4], %r23;
	st.shared.u32 	[%r5], %r24;
$L__BB7_20:
	bar.sync 	0;
	mov.b32 	%r58, 0;
	st.shared.u32 	[%r4], %r58;
	@%p4 bra 	$L__BB7_25;
	mov.b32 	%r115, 0;
	mov.u32 	%r114, %r2;
$L__BB7_22:
	add.s32 	%r60, %r6, %r114;
	mul.wide.u32 	%rd36, %r60, 4;
	add.s64 	%rd37, %rd2, %rd36;
	ld.global.u32 	%r61, [%rd37];
	setp.eq.s32 	%p15, %r61, 0;
	@%p15 bra 	$L__BB7_24;
	add.s32 	%r115, %r115, 1;
	st.shared.u32 	[%r4], %r115;
$L__BB7_24:
	add.s32 	%r38, %r114, 64;
	setp.lt.u32 	%p16, %r114, 192;
	mov.u32 	%r114, %r38;
	@%p16 bra 	$L__BB7_22;
$L__BB7_25:
	setp.gt.u32 	%p17, %r2, 31;
	bar.sync 	0;
	@%p17 bra 	$L__BB7_27;
	ld.shared.u32 	%r62, [%r8];
	ld.shared.u32 	%r63, [%r8+4];
	add.s32 	%r64, %r63, %r62;
	st.shared.u32 	[%r8+4], %r64;
$L__BB7_27:
	setp.ne.s32 	%p18, %r9, 1;
	bar.sync 	0;
	@%p18 bra 	$L__BB7_29;
	ld.shared.u32 	%r65, [%r8+-4];
	ld.shared.u32 	%r66, [%r8+4];
	add.s32 	%r67, %r66, %r65;
	st.shared.u32 	[%r8+4], %r67;
$L__BB7_29:
	setp.ne.s32 	%p19, %r10, 3;
	bar.sync 	0;
	@%p19 bra 	$L__BB7_31;
	ld.shared.u32 	%r68, [%r8+-12];
	ld.shared.u32 	%r69, [%r8+4];
	add.s32 	%r70, %r69, %r68;
	st.shared.u32 	[%r8+4], %r70;
$L__BB7_31:
	setp.ne.s32 	%p20, %r11, 7;
	bar.sync 	0;
	@%p20 bra 	$L__BB7_33;
	ld.shared.u32 	%r71, [%r8+-28];
	ld.shared.u32 	%r72, [%r8+4];
	add.s32 	%r73, %r72, %r71;
	st.shared.u32 	[%r8+4], %r73;
$L__BB7_33:
	setp.ne.s32 	%p21, %r12, 15;
	bar.sync 	0;
	@%p21 bra 	$L__BB7_35;
	ld.shared.u32 	%r74, [%r8+-60];
	ld.shared.u32 	%r75, [%r8+4];
	add.s32 	%r76, %r75, %r74;
	st.shared.u32 	[%r8+4], %r76;
$L__BB7_35:
	setp.ne.s32 	%p22, %r2, 31;
	bar.sync 	0;
	@%p22 bra 	$L__BB7_37;
	ld.shared.u32 	%r77, [%r8+-124];
	ld.shared.u32 	%r78, [%r8+4];
	add.s32 	%r79, %r78, %r77;
	st.shared.u32 	[%r8+4], %r79;
$L__BB7_37:
	setp.ne.s32 	%p23, %r2, 0;
	bar.sync 	0;
	@%p23 bra 	$L__BB7_39;
	shl.b32 	%r80, %r7, 2;
	mov.u32 	%r81, _ZZ9gpuSamplePiS_S_S_S_S_iS_iPbE5tmat1;
	add.s32 	%r82, %r81, %r80;
	mov.b32 	%r83, 0;
	st.shared.u32 	[%r82+-4], %r83;
$L__BB7_39:
	bar.sync 	0;
	@%p22 bra 	$L__BB7_41;
	ld.shared.u32 	%r84, [%r8+-124];
	ld.shared.u32 	%r85, [%r8+4];
	st.shared.u32 	[%r8+-124], %r85;
	add.s32 	%r86, %r85, %r84;
	st.shared.u32 	[%r8+4], %r86;
$L__BB7_41:
	bar.sync 	0;
	@%p21 bra 	$L__BB7_43;
	ld.shared.u32 	%r87, [%r8+-60];
	ld.shared.u32 	%r88, [%r8+4];
	st.shared.u32 	[%r8+-60], %r88;
	add.s32 	%r89, %r88, %r87;
	st.shared.u32 	[%r8+4], %r89;
$L__BB7_43:
	bar.sync 	0;
	@%p20 bra 	$L__BB7_45;
	ld.shared.u32 	%r90, [%r8+-28];
	ld.shared.u32 	%r91, [%r8+4];
	st.shared.u32 	[%r8+-28], %r91;
	add.s32 	%r92, %r91, %r90;
	st.shared.u32 	[%r8+4], %r92;
$L__BB7_45:
	bar.sync 	0;
	@%p19 bra 	$L__BB7_47;
	ld.shared.u32 	%r93, [%r8+-12];
	ld.shared.u32 	%r94, [%r8+4];
	st.shared.u32 	[%r8+-12], %r94;
	add.s32 	%r95, %r94, %r93;
	st.shared.u32 	[%r8+4], %r95;
$L__BB7_47:
	bar.sync 	0;
	@%p18 bra 	$L__BB7_49;
	ld.shared.u32 	%r96, [%r8+-4];
	ld.shared.u32 	%r97, [%r8+4];
	st.shared.u32 	[%r8+-4], %r97;
	add.s32 	%r98, %r97, %r96;
	st.shared.u32 	[%r8+4], %r98;
$L__BB7_49:
	bar.sync 	0;
	@%p17 bra 	$L__BB7_51;
	ld.shared.u32 	%r99, [%r8];
	ld.shared.u32 	%r100, [%r8+4];
	st.shared.u32 	[%r8], %r100;
	add.s32 	%r101, %r100, %r99;
	st.shared.u32 	[%r8+4], %r101;
$L__BB7_51:
	bar.sync 	0;
	bar.sync 	0;
	add.s32 	%r107, %r107, 256;
	add.s32 	%r102, %r106, 256;
	min.s32 	%r106, %r102, %r42;
	setp.lt.s32 	%p30, %r107, %r42;
	@%p30 bra 	$L__BB7_6;
$L__BB7_52:
	setp.ne.s32 	%p31, %r2, 0;
	@%p31 bra 	$L__BB7_54;
	atom.global.add.u32 	%r103, [processed], 1;
$L__BB7_54:
	mov.u32 	%r104, %nctaid.x;
	add.s32 	%r105, %r105, %r104;
	bar.sync 	0;
	setp.lt.s32 	%p32, %r105, %r42;
	@%p32 bra 	$L__BB7_2;
$L__BB7_55:
	ret;

}
	// .globl	_ZN3cub18CUB_300001_SM_10006detail11EmptyKernelIvEEvv
.visible .entry _ZN3cub18CUB_300001_SM_10006detail11EmptyKernelIvEEvv()
{


	ret;

}


// ===== COMPILED SASS (sm_100) =====

	.target	sm_100

	.elftype	@"ET_EXEC"


//--------------------- .note.nv.tkinfo           --------------------------
	.section	.note.nv.tkinfo,"",@"SHT_NOTE"
	.sectionflags	@"SHF_NOTE_NV_TKINFO"
	.tkinfo
        /*0018*/ 	.word	0x00000002
        /*0030*/ 	.string	""
        /*0030*/ 	.string	"ptxas"
        /*0030*/ 	.string	"Cuda compilation tools, release 13.0, V13.0.88"
        /*0030*/ 	.string	"Build cuda_13.0.r13.0/compiler.36424714_0"
        /*0030*/ 	.string	"-arch sm_100 -m 64 "



//--------------------- .note.nv.cuinfo           --------------------------
	.section	.note.nv.cuinfo,"",@"SHT_NOTE"
	.sectionflags	@"SHF_NOTE_NV_CUINFO"
        /*0018*/ 	.short	0x0002
        /*001a*/ 	.short	0x0064
        /*001c*/ 	.short	0x0082
	.zero		2


//--------------------- .nv.info                  --------------------------
	.section	.nv.info,"",@"SHT_CUDA_INFO"
	.align	4


	//----- nvinfo : EIATTR_REGCOUNT
	.align		4
        /*0000*/ 	.byte	0x04, 0x2f
        /*0002*/ 	.short	(.L_47 - .L_46)
	.align		4
.L_46:
        /*0004*/ 	.word	index@(_Z12selectPointsPbiiPj)
        /*0008*/ 	.word	0x00000010


	//----- nvinfo : EIATTR_FRAME_SIZE
	.align		4
.L_47:
        /*000c*/ 	.byte	0x04, 0x11
        /*000e*/ 	.short	(.L_49 - .L_48)
	.align		4
.L_48:
        /*0010*/ 	.word	index@(_Z12selectPointsPbiiPj)
        /*0014*/ 	.word	0x00000000


	//----- nvinfo : EIATTR_REGCOUNT
	.align		4
.L_49:
        /*0018*/ 	.byte	0x04, 0x2f
        /*001a*/ 	.short	(.L_51 - .L_50)
	.align		4
.L_50:
        /*001c*/ 	.word	index@(_Z10entryPointPi)
        /*0020*/ 	.word	0x00000008


	//----- nvinfo : EIATTR_FRAME_SIZE
	.align		4
.L_51:
        /*0024*/ 	.byte	0x04, 0x11
        /*0026*/ 	.short	(.L_53 - .L_52)
	.align		4
.L_52:
        /*0028*/ 	.word	index@(_Z10entryPointPi)
        /*002c*/ 	.word	0x00000000


	//----- nvinfo : EIATTR_REGCOUNT
	.align		4
.L_53:
        /*0030*/ 	.byte	0x04, 0x2f
        /*0032*/ 	.short	(.L_55 - .L_54)
	.align		4
.L_54:
        /*0034*/ 	.word	index@(_Z15cost_populationPiS_i)
        /*0038*/ 	.word	0x0000000c


	//----- nvinfo : EIATTR_FRAME_SIZE
	.align		4
.L_55:
        /*003c*/ 	.byte	0x04, 0x11
        /*003e*/ 	.short	(.L_57 - .L_56)
	.align		4
.L_56:
        /*0040*/ 	.word	index@(_Z15cost_populationPiS_i)
        /*0044*/ 	.word	0x00000000


	//----- nvinfo : EIATTR_REGCOUNT
	.align		4
.L_57:
        /*0048*/ 	.byte	0x04, 0x2f
        /*004a*/ 	.short	(.L_59 - .L_58)
	.align		4
.L_58:
        /*004c*/ 	.word	index@(_Z11getProgressPfi)
        /*0050*/ 	.word	0x0000000a


	//----- nvinfo : EIATTR_FRAME_SIZE
	.align		4
.L_59:
        /*0054*/ 	.byte	0x04, 0x11
        /*0056*/ 	.short	(.L_61 - .L_60)
	.align		4
.L_60:
        /*0058*/ 	.word	index@(_Z11getProgressPfi)
        /*005c*/ 	.word	0x00000000


	//----- nvinfo : EIATTR_REGCOUNT
	.align		4
.L_61:
        /*0060*/ 	.byte	0x04, 0x2f
        /*0062*/ 	.short	(.L_63 - .L_62)
	.align		4
.L_62:
        /*0064*/ 	.word	index@(_Z9cost_spmvPKiS0_S0_Pii)
        /*0068*/ 	.word	0x00000018


	//----- nvinfo : EIATTR_FRAME_SIZE
	.align		4
.L_63:
        /*006c*/ 	.byte	0x04, 0x11
        /*006e*/ 	.short	(.L_65 - .L_64)
	.align		4
.L_64:
        /*0070*/ 	.word	index@(_Z9cost_spmvPKiS0_S0_Pii)
        /*0074*/ 	.word	0x00000000


	//----- nvinfo : EIATTR_REGCOUNT
	.align		4
.L_65:
        /*0078*/ 	.byte	0x04, 0x2f
        /*007a*/ 	.short	(.L_67 - .L_66)
	.align		4
.L_66:
        /*007c*/ 	.word	index@(_Z7aborterv)
        /*0080*/ 	.word	0x00000006


	//----- nvinfo : EIATTR_FRAME_SIZE
	.align		4
.L_67:
        /*0084*/ 	.byte	0x04, 0x11
        /*0086*/ 	.short	(.L_69 - .L_68)
	.align		4
.L_68:
        /*0088*/ 	.word	index@(_Z7aborterv)
        /*008c*/ 	.word	0x00000000


	//----- nvinfo : EIATTR_REGCOUNT
	.align		4
.L_69:
        /*0090*/ 	.byte	0x04, 0x2f
        /*0092*/ 	.short	(.L_71 - .L_70)
	.align		4
.L_70:
        /*0094*/ 	.word	index@(_Z11gpuMultiplyPiS_S_S_S_S_P3cooiS_i)
        /*0098*/ 	.word	0x0000001e


	//----- nvinfo : EIATTR_FRAME_SIZE
	.align		4
.L_71:
        /*009c*/ 	.byte	0x04, 0x11
        /*009e*/ 	.short	(.L_73 - .L_72)
	.align		4
.L_72:
        /*00a0*/ 	.word	index@(_Z11gpuMultiplyPiS_S_S_S_S_P3cooiS_i)
        /*00a4*/ 	.word	0x00000000


	//----- nvinfo : EIATTR_REGCOUNT
	.align		4
.L_73:
        /*00a8*/ 	.byte	0x04, 0x2f
        /*00aa*/ 	.short	(.L_75 - .L_74)
	.align		4
.L_74:
        /*00ac*/ 	.word	index@(_Z9gpuSamplePiS_S_S_S_S_iS_iPb)
        /*00b0*/ 	.word	0x00000020


	//----- nvinfo : EIATTR_FRAME_SIZE
	.align		4
.L_75:
        /*00b4*/ 	.byte	0x04, 0x11
        /*00b6*/ 	.short	(.L_77 - .L_76)
	.align		4
.L_76:
        /*00b8*/ 	.word	index@(_Z9gpuSamplePiS_S_S_S_S_iS_iPb)
        /*00bc*/ 	.word	0x00000000


	//----- nvinfo : EIATTR_REGCOUNT
	.align		4
.L_77:
        /*00c0*/ 	.byte	0x04, 0x2f
        /*00c2*/ 	.short	(.L_79 - .L_78)
	.align		4
.L_78:
        /*00c4*/ 	.word	index@(_ZN3cub18CUB_300001_SM_10006detail11EmptyKernelIvEEvv)
        /*00c8*/ 	.word	0x00000004


	//----- nvinfo : EIATTR_FRAME_SIZE
	.align		4
.L_79:
        /*00cc*/ 	.byte	0x04, 0x11
        /*00ce*/ 	.short	(.L_81 - .L_80)
	.align		4
.L_80:
        /*00d0*/ 	.word	index@(_ZN3cub18CUB_300001_SM_10006detail11EmptyKernelIvEEvv)
        /*00d4*/ 	.word	0x00000000


	//----- nvinfo : EIATTR_MIN_STACK_SIZE
	.align		4
.L_81:
        /*00d8*/ 	.byte	0x04, 0x12
        /*00da*/ 	.short	(.L_83 - .L_82)
	.align		4
.L_82:
        /*00dc*/ 	.word	index@(_ZN3cub18CUB_300001_SM_10006detail11EmptyKernelIvEEvv)
        /*00e0*/ 	.word	0x00000000


	//----- nvinfo : EIATTR_MIN_STACK_SIZE
	.align		4
.L_83:
        /*00e4*/ 	.byte	0x04, 0x12
        /*00e6*/ 	.short	(.L_85 - .L_84)
	.align		4
.L_84:
        /*00e8*/ 	.word	index@(_Z9gpuSamplePiS_S_S_S_S_iS_iPb)
        /*00ec*/ 	.word	0x00000000


	//----- nvinfo : EIATTR_MIN_STACK_SIZE
	.align		4
.L_85:
        /*00f0*/ 	.byte	0x04, 0x12
        /*00f2*/ 	.short	(.L_87 - .L_86)
	.align		4
.L_86:
        /*00f4*/ 	.word	index@(_Z11gpuMultiplyPiS_S_S_S_S_P3cooiS_i)
        /*00f8*/ 	.word	0x00000000


	//----- nvinfo : EIATTR_MIN_STACK_SIZE
	.align		4
.L_87:
        /*00fc*/ 	.byte	0x04, 0x12
        /*00fe*/ 	.short	(.L_89 - .L_88)
	.align		4
.L_88:
        /*0100*/ 	.word	index@(_Z7aborterv)
        /*0104*/ 	.word	0x00000000


	//----- nvinfo : EIATTR_MIN_STACK_SIZE
	.align		4
.L_89:
        /*0108*/ 	.byte	0x04, 0x12
        /*010a*/ 	.short	(.L_91 - .L_90)
	.align		4
.L_90:
        /*010c*/ 	.word	index@(_Z9cost_spmvPKiS0_S0_Pii)
        /*0110*/ 	.word	0x00000000


	//----- nvinfo : EIATTR_MIN_STACK_SIZE
	.align		4
.L_91:
        /*0114*/ 	.byte	0x04, 0x12
        /*0116*/ 	.short	(.L_93 - .L_92)
	.align		4
.L_92:
        /*0118*/ 	.word	index@(_Z11getProgressPfi)
        /*011c*/ 	.word	0x00000000


	//----- nvinfo : EIATTR_MIN_STACK_SIZE
	.align		4
.L_93:
        /*0120*/ 	.byte	0x04, 0x12
        /*0122*/ 	.short	(.L_95 - .L_94)
	.align		4
.L_94:
        /*0124*/ 	.word	index@(_Z15cost_populationPiS_i)
        /*0128*/ 	.word	0x00000000


	//----- nvinfo : EIATTR_MIN_STACK_SIZE
	.align		4
.L_95:
        /*012c*/ 	.byte	0x04, 0x12
        /*012e*/ 	.short	(.L_97 - .L_96)
	.align		4
.L_96:
        /*0130*/ 	.word	index@(_Z10entryPointPi)
        /*0134*/ 	.word	0x00000000


	//----- nvinfo : EIATTR_MIN_STACK_SIZE
	.align		4
.L_97:
        /*0138*/ 	.byte	0x04, 0x12
        /*013a*/ 	.short	(.L_99 - .L_98)
	.align		4
.L_98:
        /*013c*/ 	.word	index@(_Z12selectPointsPbiiPj)
        /*0140*/ 	.word	0x00000000
.L_99:


//--------------------- .nv.compat                --------------------------
	.section	.nv.compat,"",@"SHT_CUDA_COMPAT_INFO"
	.align	4
        /*0000*/ 	.byte	0x02, 0x09, 0x00, 0x00, 0x02, 0x02, 0x01, 0x00, 0x02, 0x05, 0x05, 0x00, 0x03, 0x07, 0x01, 0x01
        /*0010*/ 	.byte	0x02, 0x03, 0x00, 0x00, 0x02, 0x06, 0x01, 0x00, 0x04, 0x0b, 0x08, 0x00, 0x09, 0x00, 0x00, 0x00
        /*0020*/ 	.byte	0x00, 0x00, 0x00, 0x00


//--------------------- .nv.info._ZN3cub18CUB_300001_SM_10006detail11EmptyKernelIvEEvv --------------------------
	.section	.nv.info._ZN3cub18CUB_300001_SM_10006detail11EmptyKernelIvEEvv,"",@"SHT_CUDA_INFO"
	.sectionflags	@""
	.align	4


	//----- nvinfo : EIATTR_CUDA_API_VERSION
	.align		4
        /*0000*/ 	.byte	0x04, 0x37
        /*0002*/ 	.short	(.L_101 - .L_100)
.L_100:
        /*0004*/ 	.word	0x00000082


	//----- nvinfo : EIATTR_SPARSE_MMA_MASK
	.align		4
.L_101:
        /*0008*/ 	.byte	0x03, 0x50
        /*000a*/ 	.short	0x0000


	//----- nvinfo : EIATTR_MAXREG_COUNT
	.align		4
        /*000c*/ 	.byte	0x03, 0x1b
        /*000e*/ 	.short	0x00ff


	//----- nvinfo : EIATTR_MERCURY_ISA_VERSION
	.align		4
        /*0010*/ 	.byte	0x03, 0x5f
        /*0012*/ 	.short	0x0101


	//----- nvinfo : EIATTR_VRC_CTA_INIT_COUNT
	.align		4
        /*0014*/ 	.byte	0x02, 0x4a
	.zero		1
	.zero		1


	//----- nvinfo : EIATTR_EXIT_INSTR_OFFSETS
	.align		4
        /*0018*/ 	.byte	0x04, 0x1c
        /*001a*/ 	.short	(.L_103 - .L_102)


	//   ....[0]....
.L_102:
        /*001c*/ 	.word	0x00000010


	//----- nvinfo : EIATTR_SW_WAR
	.align		4
.L_103:
        /*0020*/ 	.byte	0x04, 0x36
        /*0022*/ 	.short	(.L_105 - .L_104)
.L_104:
        /*0024*/ 	.word	0x00000008
.L_105:


//--------------------- .nv.info._Z9gpuSamplePiS_S_S_S_S_iS_iPb --------------------------
	.section	.nv.info._Z9gpuSamplePiS_S_S_S_S_iS_iPb,"",@"SHT_CUDA_INFO"
	.sectionflags	@""
	.align	4


	//----- nvinfo : EIATTR_CUDA_API_VERSION
	.align		4
        /*0000*/ 	.byte	0x04, 0x37
        /*0002*/ 	.short	(.L_107 - .L_106)
.L_106:
        /*0004*/ 	.word	0x00000082


	//----- nvinfo : EIATTR_KPARAM_INFO
	.align		4
.L_107:
        /*0008*/ 	.byte	0x04, 0x17
        /*000a*/ 	.short	(.L_109 - .L_108)
.L_108:
        /*000c*/ 	.word	0x00000000
        /*0010*/ 	.short	0x0009
        /*0012*/ 	.short	0x0048
        /*0014*/ 	.byte	0x00, 0xf5, 0x21, 0x00


	//----- nvinfo : EIATTR_KPARAM_INFO
	.align		4
.L_109:
        /*0018*/ 	.byte	0x04, 0x17
        /*001a*/ 	.short	(.L_111 - .L_110)
.L_110:
        /*001c*/ 	.word	0x00000000
        /*0020*/ 	.short	0x0008
        /*0022*/ 	.short	0x0040
        /*0024*/ 	.byte	0x00, 0xf0, 0x11, 0x00


	//----- nvinfo : EIATTR_KPARAM_INFO
	.align		4
.L_111:
        /*0028*/ 	.byte	0x04, 0x17
        /*002a*/ 	.short	(.L_113 - .L_112)
.L_112:
        /*002c*/ 	.word	0x00000000
        /*0030*/ 	.short	0x0007
        /*0032*/ 	.short	0x0038
        /*0034*/ 	.byte	0x00, 0xf5, 0x21, 0x00


	//----- nvinfo : EIATTR_KPARAM_INFO
	.align		4
.L_113:
        /*0038*/ 	.byte	0x04, 0x17
        /*003a*/ 	.short	(.L_115 - .L_114)
.L_114:
        /*003c*/ 	.word	0x00000000
        /*0040*/ 	.short	0x0006
        /*0042*/ 	.short	0x0030
        /*0044*/ 	.byte	0x00, 0xf0, 0x11, 0x00


	//----- nvinfo : EIATTR_KPARAM_INFO
	.align		4
.L_115:
        /*0048*/ 	.byte	0x04, 0x17
        /*004a*/ 	.short	(.L_117 - .L_116)
.L_116:
        /*004c*/ 	.word	0x00000000
        /*0050*/ 	.short	0x0005
        /*0052*/ 	.short	0x0028
        /*0054*/ 	.byte	0x00, 0xf5, 0x21, 0x00


	//----- nvinfo : EIATTR_KPARAM_INFO
	.align		4
.L_117:
        /*0058*/ 	.byte	0x04, 0x17
        /*005a*/ 	.short	(.L_119 - .L_118)
.L_118:
        /*005c*/ 	.word	0x00000000
        /*0060*/ 	.short	0x0004
        /*0062*/ 	.short	0x0020
        /*0064*/ 	.byte	0x00, 0xf5, 0x21, 0x00


	//----- nvinfo : EIATTR_KPARAM_INFO
	.align		4
.L_119:
        /*0068*/ 	.byte	0x04, 0x17
        /*006a*/ 	.short	(.L_121 - .L_120)
.L_120:
        /*006c*/ 	.word	0x00000000
        /*0070*/ 	.short	0x0003
        /*0072*/ 	.short	0x0018
        /*0074*/ 	.byte	0x00, 0xf5, 0x21, 0x00


	//----- nvinfo : EIATTR_KPARAM_INFO
	.align		4
.L_121:
        /*0078*/ 	.byte	0x04, 0x17
        /*007a*/ 	.short	(.L_123 - .L_122)
.L_122:
        /*007c*/ 	.word	0x00000000
        /*0080*/ 	.short	0x0002
        /*0082*/ 	.short	0x0010
        /*0084*/ 	.byte	0x00, 0xf5, 0x21, 0x00


	//----- nvinfo : EIATTR_KPARAM_INFO
	.align		4
.L_123:
        /*0088*/ 	.byte	0x04, 0x17
        /*008a*/ 	.short	(.L_125 - .L_124)
.L_124:
        /*008c*/ 	.word	0x00000000
        /*0090*/ 	.short	0x0001
        /*0092*/ 	.short	0x0008
        /*0094*/ 	.byte	0x00, 0xf5, 0x21, 0x00


	//----- nvinfo : EIATTR_KPARAM_INFO
	.align		4
.L_125:
        /*0098*/ 	.byte	0x04, 0x17
        /*009a*/ 	.short	(.L_127 - .L_126)
.L_126:
        /*009c*/ 	.word	0x00000000
        /*00a0*/ 	.short	0x0000
        /*00a2*/ 	.short	0x0000
        /*00a4*/ 	.byte	0x00, 0xf5, 0x21, 0x00


	//----- nvinfo : EIATTR_SPARSE_MMA_MASK
	.align		4
.L_127:
        /*00a8*/ 	.byte	0x03, 0x50
        /*00aa*/ 	.short	0x0000


	//----- nvinfo : EIATTR_MAXREG_COUNT
	.align		4
        /*00ac*/ 	.byte	0x03, 0x1b
        /*00ae*/ 	.short	0x00ff


	//----- nvinfo : EIATTR_NUM_BARRIERS
	.align		4
        /*00b0*/ 	.byte	0x02, 0x4c
        /*00b2*/ 	.byte	0x01
	.zero		1


	//----- nvinfo : EIATTR_MERCURY_ISA_VERSION
	.align		4
        /*00b4*/ 	.byte	0x03, 0x5f
        /*00b6*/ 	.short	0x0101


	//----- nvinfo : EIATTR_VRC_CTA_INIT_COUNT
	.align		4
        /*00b8*/ 	.byte	0x02, 0x4a
	.zero		1
	.zero		1


	//----- nvinfo : EIATTR_EXIT_INSTR_OFFSETS
	.align		4
        /*00bc*/ 	.byte	0x04, 0x1c
        /*00be*/ 	.short	(.L_129 - .L_128)


	//   ....[0]....
.L_128:
        /*00c0*/ 	.word	0x00000060


	//   ....[1]....
        /*00c4*/ 	.word	0x00000190


	//   ....[2]....
        /*00c8*/ 	.word	0x00000e20


	//----- nvinfo : EIATTR_CRS_STACK_SIZE
	.align		4
.L_129:
        /*00cc*/ 	.byte	0x04, 0x1e
        /*00ce*/ 	.short	(.L_131 - .L_130)
.L_130:
        /*00d0*/ 	.word	0x00000000


	//----- nvinfo : EIATTR_CBANK_PARAM_SIZE
	.align		4
.L_131:
        /*00d4*/ 	.byte	0x03, 0x19
        /*00d6*/ 	.short	0x0050


	//----- nvinfo : EIATTR_PARAM_CBANK
	.align		4
        /*00d8*/ 	.byte	0x04, 0x0a
        /*00da*/ 	.short	(.L_133 - .L_132)
	.align		4
.L_132:
        /*00dc*/ 	.word	index@(.nv.constant0._Z9gpuSamplePiS_S_S_S_S_iS_iPb)
        /*00e0*/ 	.short	0x0380
        /*00e2*/ 	.short	0x0050


	//----- nvinfo : EIATTR_SW_WAR
	.align		4
.L_133:
        /*00e4*/ 	.byte	0x04, 0x36
        /*00e6*/ 	.short	(.L_135 - .L_134)
.L_134:
        /*00e8*/ 	.word	0x00000008
.L_135:


//--------------------- .nv.info._Z11gpuMultiplyPiS_S_S_S_S_P3cooiS_i --------------------------
	.section	.nv.info._Z11gpuMultiplyPiS_S_S_S_S_P3cooiS_i,"",@"SHT_CUDA_INFO"
	.sectionflags	@""
	.align	4


	//----- nvinfo : EIATTR_CUDA_API_VERSION
	.align		4
        /*0000*/ 	.byte	0x04, 0x37
        /*0002*/ 	.short	(.L_137 - .L_136)
.L_136:
        /*0004*/ 	.word	0x00000082


	//----- nvinfo : EIATTR_KPARAM_INFO
	.align		4
.L_137:
        /*0008*/ 	.byte	0x04, 0x17
        /*000a*/ 	.short	(.L_139 - .L_138)
.L_138:
        /*000c*/ 	.word	0x00000000
        /*0010*/ 	.short	0x0009
        /*0012*/ 	.short	0x0048
        /*0014*/ 	.byte	0x00, 0xf0, 0x11, 0x00


	//----- nvinfo : EIATTR_KPARAM_INFO
	.align		4
.L_139:
        /*0018*/ 	.byte	0x04, 0x17
        /*001a*/ 	.short	(.L_141 - .L_140)
.L_140:
        /*001c*/ 	.word	0x00000000
        /*0020*/ 	.short	0x0008
        /*0022*/ 	.short	0x0040
        /*0024*/ 	.byte	0x00, 0xf5, 0x21, 0x00


	//----- nvinfo : EIATTR_KPARAM_INFO
	.align		4
.L_141:
        /*0028*/ 	.byte	0x04, 0x17
        /*002a*/ 	.short	(.L_143 - .L_142)
.L_142:
        /*002c*/ 	.word	0x00000000
        /*0030*/ 	.short	0x0007
        /*0032*/ 	.short	0x0038
        /*0034*/ 	.byte	0x00, 0xf0, 0x11, 0x00


	//----- nvinfo : EIATTR_KPARAM_INFO
	.align		4
.L_143:
        /*0038*/ 	.byte	0x04, 0x17
        /*003a*/ 	.short	(.L_145 - .L_144)
.L_144:
        /*003c*/ 	.word	0x00000000
        /*0040*/ 	.short	0x0006
        /*0042*/ 	.short	0x0030
        /*0044*/ 	.byte	0x00, 0xf5, 0x21, 0x00


	//----- nvinfo : EIATTR_KPARAM_INFO
	.align		4
.L_145:
        /*0048*/ 	.byte	0x04, 0x17
        /*004a*/ 	.short	(.L_147 - .L_146)
.L_146:
        /*004c*/ 	.word	0x00000000
        /*0050*/ 	.short	0x0005
        /*0052*/ 	.short	0x0028
        /*0054*/ 	.byte	0x00, 0xf5, 0x21, 0x00


	//----- nvinfo : EIATTR_KPARAM_INFO
	.align		4
.L_147:
        /*0058*/ 	.byte	0x04, 0x17
        /*005a*/ 	.short	(.L_149 - .L_148)
.L_148:
        /*005c*/ 	.word	0x00000000
        /*0060*/ 	.short	0x0004
        /*0062*/ 	.short	0x0020
        /*0064*/ 	.byte	0x00, 0xf5, 0x21, 0x00


	//----- nvinfo : EIATTR_KPARAM_INFO
	.align		4
.L_149:
        /*0068*/ 	.byte	0x04, 0x17
        /*006a*/ 	.short	(.L_151 - .L_150)
.L_150:
        /*006c*/ 	.word	0x00000000
        /*0070*/ 	.short	0x0003
        /*0072*/ 	.short	0x0018
        /*0074*/ 	.byte	0x00, 0xf5, 0x21, 0x00


	//----- nvinfo : EIATTR_KPARAM_INFO
	.align		4
.L_151:
        /*0078*/ 	.byte	0x04, 0x17
        /*007a*/ 	.short	(.L_153 - .L_152)
.L_152:
        /*007c*/ 	.word	0x00000000
        /*0080*/ 	.short	0x0002
        /*0082*/ 	.short	0x0010
        /*0084*/ 	.byte	0x00, 0xf5, 0x21, 0x00


	//----- nvinfo : EIATTR_KPARAM_INFO
	.align		4
.L_153:
        /*0088*/ 	.byte	0x04, 0x17
        /*008a*/ 	.short	(.L_155 - .L_154)
.L_154:
        /*008c*/ 	.word	0x00000000
        /*0090*/ 	.short	0x0001
        /*0092*/ 	.short	0x0008
        /*0094*/ 	.byte	0x00, 0xf5, 0x21, 0x00


	//----- nvinfo : EIATTR_KPARAM_INFO
	.align		4
.L_155:
        /*0098*/ 	.byte	0x04, 0x17
        /*009a*/ 	.short	(.L_157 - .L_156)
.L_156:
        /*009c*/ 	.word	0x00000000
        /*00a0*/ 	.short	0x0000
        /*00a2*/ 	.short	0x0000
        /*00a4*/ 	.byte	0x00, 0xf5, 0x21, 0x00


	//----- nvinfo : EIATTR_SPARSE_MMA_MASK
	.align		4
.L_157:
        /*00a8*/ 	.byte	0x03, 0x50
        /*00aa*/ 	.short	0x0000


	//----- nvinfo : EIATTR_MAXREG_COUNT
	.align		4
        /*00ac*/ 	.byte	0x03, 0x1b
        /*00ae*/ 	.short	0x00ff


	//----- nvinfo : EIATTR_NUM_BARRIERS
	.align		4
        /*00b0*/ 	.byte	0x02, 0x4c
        /*00b2*/ 	.byte	0x01
	.zero		1


	//----- nvinfo : EIATTR_MERCURY_ISA_VERSION
	.align		4
        /*00b4*/ 	.byte	0x03, 0x5f
        /*00b6*/ 	.short	0x0101


	//----- nvinfo : EIATTR_VRC_CTA_INIT_COUNT
	.align		4
        /*00b8*/ 	.byte	0x02, 0x4a
	.zero		1
	.zero		1


	//----- nvinfo : EIATTR_EXIT_INSTR_OFFSETS
	.align		4
        /*00bc*/ 	.byte	0x04, 0x1c
        /*00be*/ 	.short	(.L_159 - .L_158)


	//   ....[0]....
.L_158:
        /*00c0*/ 	.word	0x00000060


	//   ....[1]....
        /*00c4*/ 	.word	0x00001000


	//----- nvinfo : EIATTR_CRS_STACK_SIZE
	.align		4
.L_159:
        /*00c8*/ 	.byte	0x04, 0x1e
        /*00ca*/ 	.short	(.L_161 - .L_160)
.L_160:
        /*00cc*/ 	.word	0x00000000


	//----- nvinfo : EIATTR_CBANK_PARAM_SIZE
	.align		4
.L_161:
        /*00d0*/ 	.byte	0x03, 0x19
        /*00d2*/ 	.short	0x004c


	//----- nvinfo : EIATTR_PARAM_CBANK
	.align		4
        /*00d4*/ 	.byte	0x04, 0x0a
        /*00d6*/ 	.short	(.L_163 - .L_162)
	.align		4
.L_162:
        /*00d8*/ 	.word	index@(.nv.constant0._Z11gpuMultiplyPiS_S_S_S_S_P3cooiS_i)
        /*00dc*/ 	.short	0x0380
        /*00de*/ 	.short	0x004c


	//----- nvinfo : EIATTR_SW_WAR
	.align		4
.L_163:
        /*00e0*/ 	.byte	0x04, 0x36
        /*00e2*/ 	.short	(.L_165 - .L_164)
.L_164:
        /*00e4*/ 	.word	0x00000008
.L_165:


//--------------------- .nv.info._Z7aborterv      --------------------------
	.section	.nv.info._Z7aborterv,"",@"SHT_CUDA_INFO"
	.sectionflags	@""
	.align	4


	//----- nvinfo : EIATTR_CUDA_API_VERSION
	.align		4
        /*0000*/ 	.byte	0x04, 0x37
        /*0002*/ 	.short	(.L_167 - .L_166)
.L_166:
        /*0004*/ 	.word	0x00000082


	//----- nvinfo : EIATTR_SPARSE_MMA_MASK
	.align		4
.L_167:
        /*0008*/ 	.byte	0x03, 0x50
        /*000a*/ 	.short	0x0000


	//----- nvinfo : EIATTR_MAXREG_COUNT
	.align		4
        /*000c*/ 	.byte	0x03, 0x1b
        /*000e*/ 	.short	0x00ff


	//----- nvinfo : EIATTR_MERCURY_ISA_VERSION
	.align		4
        /*0010*/ 	.byte	0x03, 0x5f
        /*0012*/ 	.short	0x0101


	//----- nvinfo : EIATTR_VRC_CTA_INIT_COUNT
	.align		4
        /*0014*/ 	.byte	0x02, 0x4a
	.zero		1
	.zero		1


	//----- nvinfo : EIATTR_EXIT_INSTR_OFFSETS
	.align		4
        /*0018*/ 	.byte	0x04, 0x1c
        /*001a*/ 	.short	(.L_169 - .L_168)


	//   ....[0]....
.L_168:
        /*001c*/ 	.word	0x00000050


	//----- nvinfo : EIATTR_SW_WAR
	.align		4
.L_169:
        /*0020*/ 	.byte	0x04, 0x36
        /*0022*/ 	.short	(.L_171 - .L_170)
.L_170:
        /*0024*/ 	.word	0x00000008
.L_171:


//--------------------- .nv.info._Z9cost_spmvPKiS0_S0_Pii --------------------------
	.section	.nv.info._Z9cost_spmvPKiS0_S0_Pii,"",@"SHT_CUDA_INFO"
	.sectionflags	@""
	.align	4


	//----- nvinfo : EIATTR_CUDA_API_VERSION
	.align		4
        /*0000*/ 	.byte	0x04, 0x37
        /*0002*/ 	.short	(.L_173 - .L_172)
.L_172:
        /*0004*/ 	.word	0x00000082


	//----- nvinfo : EIATTR_KPARAM_INFO
	.align		4
.L_173:
        /*0008*/ 	.byte	0x04, 0x17
        /*000a*/ 	.short	(.L_175 - .L_174)
.L_174:
        /*000c*/ 	.word	0x00000000
        /*0010*/ 	.short	0x0004
        /*0012*/ 	.short	0x0020
        /*0014*/ 	.byte	0x00, 0xf0, 0x11, 0x00


	//----- nvinfo : EIATTR_KPARAM_INFO
	.align		4
.L_175:
        /*0018*/ 	.byte	0x04, 0x17
        /*001a*/ 	.short	(.L_177 - .L_176)
.L_176:
        /*001c*/ 	.word	0x00000000
        /*0020*/ 	.short	0x0003
        /*0022*/ 	.short	0x0018
        /*0024*/ 	.byte	0x00, 0xf5, 0x21, 0x00


	//----- nvinfo : EIATTR_KPARAM_INFO
	.align		4
.L_177:
        /*0028*/ 	.byte	0x04, 0x17
        /*002a*/ 	.short	(.L_179 - .L_178)
.L_178:
        /*002c*/ 	.word	0x00000000
        /*0030*/ 	.short	0x0002
        /*0032*/ 	.short	0x0010
        /*0034*/ 	.byte	0x00, 0xf5, 0x21, 0x00


	//----- nvinfo : EIATTR_KPARAM_INFO
	.align		4
.L_179:
        /*0038*/ 	.byte	0x04, 0x17
        /*003a*/ 	.short	(.L_181 - .L_180)
.L_180:
        /*003c*/ 	.word	0x00000000
        /*0040*/ 	.short	0x0001
        /*0042*/ 	.short	0x0008
        /*0044*/ 	.byte	0x00, 0xf5, 0x21, 0x00


	//----- nvinfo : EIATTR_KPARAM_INFO
	.align		4
.L_181:
        /*0048*/ 	.byte	0x04, 0x17
        /*004a*/ 	.short	(.L_183 - .L_182)
.L_182:
        /*004c*/ 	.word	0x00000000
        /*0050*/ 	.short	0x0000
        /*0052*/ 	.short	0x0000
        /*0054*/ 	.byte	0x00, 0xf5, 0x21, 0x00


	//----- nvinfo : EIATTR_SPARSE_MMA_MASK
	.align		4
.L_183:
        /*0058*/ 	.byte	0x03, 0x50
        /*005a*/ 	.short	0x0000


	//----- nvinfo : EIATTR_MAXREG_COUNT
	.align		4
        /*005c*/ 	.byte	0x03, 0x1b
        /*005e*/ 	.short	0x00ff


	//----- nvinfo : EIATTR_NUM_BARRIERS
	.align		4
        /*0060*/ 	.byte	0x02, 0x4c
        /*0062*/ 	.byte	0x01
	.zero		1


	//----- nvinfo : EIATTR_MERCURY_ISA_VERSION
	.align		4
        /*0064*/ 	.byte	0x03, 0x5f
        /*0066*/ 	.short	0x0101


	//----- nvinfo : EIATTR_VRC_CTA_INIT_COUNT
	.align		4
        /*0068*/ 	.byte	0x02, 0x4a
	.zero		1
	.zero		1


	//----- nvinfo : EIATTR_EXIT_INSTR_OFFSETS
	.align		4
        /*006c*/ 	.byte	0x04, 0x1c
        /*006e*/ 	.short	(.L_185 - .L_184)


	//   ....[0]....
.L_184:
        /*0070*/ 	.word	0x00000040


	//   ....[1]....
        /*0074*/ 	.word	0x00000940


	//----- nvinfo : EIATTR_CRS_STACK_SIZE
	.align		4
.L_185:
        /*0078*/ 	.byte	0x04, 0x1e
        /*007a*/ 	.short	(.L_187 - .L_186)
.L_186:
        /*007c*/ 	.word	0x00000000


	//----- nvinfo : EIATTR_CBANK_PARAM_SIZE
	.align		4
.L_187:
        /*0080*/ 	.byte	0x03, 0x19
        /*0082*/ 	.short	0x0024


	//----- nvinfo : EIATTR_PARAM_CBANK
	.align		4
        /*0084*/ 	.byte	0x04, 0x0a
        /*0086*/ 	.short	(.L_189 - .L_188)
	.align		4
.L_188:
        /*0088*/ 	.word	index@(.nv.constant0._Z9cost_spmvPKiS0_S0_Pii)
        /*008c*/ 	.short	0x0380
        /*008e*/ 	.short	0x0024


	//----- nvinfo : EIATTR_SW_WAR
	.align		4
.L_189:
        /*0090*/ 	.byte	0x04, 0x36
        /*0092*/ 	.short	(.L_191 - .L_190)
.L_190:
        /*0094*/ 	.word	0x00000008
.L_191:


//--------------------- .nv.info._Z11getProgressPfi --------------------------
	.section	.nv.info._Z11getProgressPfi,"",@"SHT_CUDA_INFO"
	.sectionflags	@""
	.align	4


	//----- nvinfo : EIATTR_CUDA_API_VERSION
	.align		4
        /*0000*/ 	.byte	0x04, 0x37
        /*0002*/ 	.short	(.L_193 - .L_192)
.L_192:
        /*0004*/ 	.word	0x00000082


	//----- nvinfo : EIATTR_KPARAM_INFO
	.align		4
.L_193:
        /*0008*/ 	.byte	0x04, 0x17
        /*000a*/ 	.short	(.L_195 - .L_194)
.L_194:
        /*000c*/ 	.word	0x00000000
        /*0010*/ 	.short	0x0001
        /*0012*/ 	.short	0x0008
        /*0014*/ 	.byte	0x00, 0xf0, 0x11, 0x00


	//----- nvinfo : EIATTR_KPARAM_INFO
	.align		4
.L_195:
        /*0018*/ 	.byte	0x04, 0x17
        /*001a*/ 	.short	(.L_197 - .L_196)
.L_196:
        /*001c*/ 	.word	0x00000000
        /*0020*/ 	.short	0x0000
        /*0022*/ 	.short	0x0000
        /*0024*/ 	.byte	0x00, 0xf5, 0x21, 0x00


	//----- nvinfo : EIATTR_SPARSE_MMA_MASK
	.align		4
.L_197:
        /*0028*/ 	.byte	0x03, 0x50
        /*002a*/ 	.short	0x0000


	//----- nvinfo : EIATTR_MAXREG_COUNT
	.align		4
        /*002c*/ 	.byte	0x03, 0x1b
        /*002e*/ 	.short	0x00ff


	//----- nvinfo : EIATTR_MERCURY_ISA_VERSION
	.align		4
        /*0030*/ 	.byte	0x03, 0x5f
        /*0032*/ 	.short	0x0101


	//----- nvinfo : EIATTR_VRC_CTA_INIT_COUNT
	.align		4
        /*0034*/ 	.byte	0x02, 0x4a
	.zero		1
	.zero		1


	//----- nvinfo : EIATTR_EXIT_INSTR_OFFSETS
	.align		4
        /*0038*/ 	.byte	0x04, 0x1c
        /*003a*/ 	.short	(.L_199 - .L_198)


	//   ....[0]....
.L_198:
        /*003c*/ 	.word	0x00000080


	//----- nvinfo : EIATTR_CBANK_PARAM_SIZE
	.align		4
.L_199:
        /*0040*/ 	.byte	0x03, 0x19
        /*0042*/ 	.short	0x000c


	//----- nvinfo : EIATTR_PARAM_CBANK
	.align		4
        /*0044*/ 	.byte	0x04, 0x0a
        /*0046*/ 	.short	(.L_201 - .L_200)
	.align		4
.L_200:
        /*0048*/ 	.word	index@(.nv.constant0._Z11getProgressPfi)
        /*004c*/ 	.short	0x0380
        /*004e*/ 	.short	0x000c


	//----- nvinfo : EIATTR_SW_WAR
	.align		4
.L_201:
        /*0050*/ 	.byte	0x04, 0x36
        /*0052*/ 	.short	(.L_203 - .L_202)
.L_202:
        /*0054*/ 	.word	0x00000008
.L_203:


//--------------------- .nv.info._Z15cost_populationPiS_i --------------------------
	.section	.nv.info._Z15cost_populationPiS_i,"",@"SHT_CUDA_INFO"
	.sectionflags	@""
	.align	4


	//----- nvinfo : EIATTR_CUDA_API_VERSION
	.align		4
        /*0000*/ 	.byte	0x04, 0x37
        /*0002*/ 	.short	(.L_205 - .L_204)
.L_204:
        /*0004*/ 	.word	0x00000082


	//----- nvinfo : EIATTR_KPARAM_INFO
	.align		4
.L_205:
        /*0008*/ 	.byte	0x04, 0x17
        /*000a*/ 	.short	(.L_207 - .L_206)
.L_206:
        /*000c*/ 	.word	0x00000000
        /*0010*/ 	.short	0x0002
        /*0012*/ 	.short	0x0010
        /*0014*/ 	.byte	0x00, 0xf0, 0x11, 0x00


	//----- nvinfo : EIATTR_KPARAM_INFO
	.align		4
.L_207:
        /*0018*/ 	.byte	0x04, 0x17
        /*001a*/ 	.short	(.L_209 - .L_208)
.L_208:
        /*001c*/ 	.word	0x00000000
        /*0020*/ 	.short	0x0001
        /*0022*/ 	.short	0x0008
        /*0024*/ 	.byte	0x00, 0xf5, 0x21, 0x00


	//----- nvinfo : EIATTR_KPARAM_INFO
	.align		4
.L_209:
        /*0028*/ 	.byte	0x04, 0x17
        /*002a*/ 	.short	(.L_211 - .L_210)
.L_210:
        /*002c*/ 	.word	0x00000000
        /*0030*/ 	.short	0x0000
        /*0032*/ 	.short	0x0000
        /*0034*/ 	.byte	0x00, 0xf5, 0x21, 0x00


	//----- nvinfo : EIATTR_SPARSE_MMA_MASK
	.align		4
.L_211:
        /*0038*/ 	.byte	0x03, 0x50
        /*003a*/ 	.short	0x0000


	//----- nvinfo : EIATTR_MAXREG_COUNT
	.align		4
        /*003c*/ 	.byte	0x03, 0x1b
        /*003e*/ 	.short	0x00ff


	//----- nvinfo : EIATTR_MERCURY_ISA_VERSION
	.align		4
        /*0040*/ 	.byte	0x03, 0x5f
        /*0042*/ 	.short	0x0101


	//----- nvinfo : EIATTR_VRC_CTA_INIT_COUNT
	.align		4
        /*0044*/ 	.byte	0x02, 0x4a
	.zero		1
	.zero		1


	//----- nvinfo : EIATTR_EXIT_INSTR_OFFSETS
	.align		4
        /*0048*/ 	.byte	0x04, 0x1c
        /*004a*/ 	.short	(.L_213 - .L_212)


	//   ....[0]....
.L_212:
        /*004c*/ 	.word	0x00000070


	//   ....[1]....
        /*0050*/ 	.word	0x00000110


	//----- nvinfo : EIATTR_CBANK_PARAM_SIZE
	.align		4
.L_213:
        /*0054*/ 	.byte	0x03, 0x19
        /*0056*/ 	.short	0x0014


	//----- nvinfo : EIATTR_PARAM_CBANK
	.align		4
        /*0058*/ 	.byte	0x04, 0x0a
        /*005a*/ 	.short	(.L_215 - .L_214)
	.align		4
.L_214:
        /*005c*/ 	.word	index@(.nv.constant0._Z15cost_populationPiS_i)
        /*0060*/ 	.short	0x0380
        /*0062*/ 	.short	0x0014


	//----- nvinfo : EIATTR_SW_WAR
	.align		4
.L_215:
        /*0064*/ 	.byte	0x04, 0x36
        /*0066*/ 	.short	(.L_217 - .L_216)
.L_216:
        /*0068*/ 	.word	0x00000008
.L_217:


//--------------------- .nv.info._Z10entryPointPi --------------------------
	.section	.nv.info._Z10entryPointPi,"",@"SHT_CUDA_INFO"
	.sectionflags	@""
	.align	4


	//----- nvinfo : EIATTR_CUDA_API_VERSION
	.align		4
        /*0000*/ 	.byte	0x04, 0x37
        /*0002*/ 	.short	(.L_219 - .L_218)
.L_218:
        /*0004*/ 	.word	0x00000082


	//----- nvinfo : EIATTR_KPARAM_INFO
	.align		4
.L_219:
        /*0008*/ 	.byte	0x04, 0x17
        /*000a*/ 	.short	(.L_221 - .L_220)
.L_220:
        /*000c*/ 	.word	0x00000000
        /*0010*/ 	.short	0x0000
        /*0012*/ 	.short	0x0000
        /*0014*/ 	.byte	0x00, 0xf5, 0x21, 0x00


	//----- nvinfo : EIATTR_SPARSE_MMA_MASK
	.align		4
.L_221:
        /*0018*/ 	.byte	0x03, 0x50
        /*001a*/ 	.short	0x0000


	//----- nvinfo : EIATTR_MAXREG_COUNT
	.align		4
        /*001c*/ 	.byte	0x03, 0x1b
        /*001e*/ 	.short	0x00ff


	//----- nvinfo : EIATTR_MERCURY_ISA_VERSION
	.align		4
        /*0020*/ 	.byte	0x03, 0x5f
        /*0022*/ 	.short	0x0101


	//----- nvinfo : EIATTR_VRC_CTA_INIT_COUNT
	.align		4
        /*0024*/ 	.byte	0x02, 0x4a
	.zero		1
	.zero		1


	//----- nvinfo : EIATTR_EXIT_INSTR_OFFSETS
	.align		4
        /*0028*/ 	.byte	0x04, 0x1c
        /*002a*/ 	.short	(.L_223 - .L_222)


	//   ....[0]....
.L_222:
        /*002c*/ 	.word	0x00000060


	//----- nvinfo : EIATTR_CBANK_PARAM_SIZE
	.align		4
.L_223:
        /*0030*/ 	.byte	0x03, 0x19
        /*0032*/ 	.short	0x0008


	//----- nvinfo : EIATTR_PARAM_CBANK
	.align		4
        /*0034*/ 	.byte	0x04, 0x0a
        /*0036*/ 	.short	(.L_225 - .L_224)
	.align		4
.L_224:
        /*0038*/ 	.word	index@(.nv.constant0._Z10entryPointPi)
        /*003c*/ 	.short	0x0380
        /*003e*/ 	.short	0x0008


	//----- nvinfo : EIATTR_SW_WAR
	.align		4
.L_225:
        /*0040*/ 	.byte	0x04, 0x36
        /*0042*/ 	.short	(.L_227 - .L_226)
.L_226:
        /*0044*/ 	.word	0x00000008
.L_227:


//--------------------- .nv.info._Z12selectPointsPbiiPj --------------------------
	.section	.nv.info._Z12selectPointsPbiiPj,"",@"SHT_CUDA_INFO"
	.sectionflags	@""
	.align	4


	//----- nvinfo : EIATTR_CUDA_API_VERSION
	.align		4
        /*0000*/ 	.byte	0x04, 0x37
        /*0002*/ 	.short	(.L_229 - .L_228)
.L_228:
        /*0004*/ 	.word	0x00000082


	//----- nvinfo : EIATTR_KPARAM_INFO
	.align		4
.L_229:
        /*0008*/ 	.byte	0x04, 0x17
        /*000a*/ 	.short	(.L_231 - .L_230)
.L_230:
        /*000c*/ 	.word	0x00000000
        /*0010*/ 	.short	0x0003
        /*0012*/ 	.short	0x0010
        /*0014*/ 	.byte	0x00, 0xf5, 0x21, 0x00


	//----- nvinfo : EIATTR_KPARAM_INFO
	.align		4
.L_231:
        /*0018*/ 	.byte	0x04, 0x17
        /*001a*/ 	.short	(.L_233 - .L_232)
.L_232:
        /*001c*/ 	.word	0x00000000
        /*0020*/ 	.short	0x0002
        /*0022*/ 	.short	0x000c
        /*0024*/ 	.byte	0x00, 0xf0, 0x11, 0x00


	//----- nvinfo : EIATTR_KPARAM_INFO
	.align		4
.L_233:
        /*0028*/ 	.byte	0x04, 0x17
        /*002a*/ 	.short	(.L_235 - .L_234)
.L_234:
        /*002c*/ 	.word	0x00000000
        /*0030*/ 	.short	0x0001
        /*0032*/ 	.short	0x0008
        /*0034*/ 	.byte	0x00, 0xf0, 0x11, 0x00


	//----- nvinfo : EIATTR_KPARAM_INFO
	.align		4
.L_235:
        /*0038*/ 	.byte	0x04, 0x17
        /*003a*/ 	.short	(.L_237 - .L_236)
.L_236:
        /*003c*/ 	.word	0x00000000
        /*0040*/ 	.short	0x0000
        /*0042*/ 	.short	0x0000
        /*0044*/ 	.byte	0x00, 0xf5, 0x21, 0x00


	//----- nvinfo : EIATTR_SPARSE_MMA_MASK
	.align		4
.L_237:
        /*0048*/ 	.byte	0x03, 0x50
        /*004a*/ 	.short	0x0000


	//----- nvinfo : EIATTR_MAXREG_COUNT
	.align		4
        /*004c*/ 	.byte	0x03, 0x1b
        /*004e*/ 	.short	0x00ff


	//----- nvinfo : EIATTR_MERCURY_ISA_VERSION
	.align		4
        /*0050*/ 	.byte	0x03, 0x5f
        /*0052*/ 	.short	0x0101


	//----- nvinfo : EIATTR_VRC_CTA_INIT_COUNT
	.align		4
        /*0054*/ 	.byte	0x02, 0x4a
	.zero		1
	.zero		1


	//----- nvinfo : EIATTR_EXIT_INSTR_OFFSETS
	.align		4
        /*0058*/ 	.byte	0x04, 0x1c
        /*005a*/ 	.short	(.L_239 - .L_238)


	//   ....[0]....
.L_238:
        /*005c*/ 	.word	0x00000070


	//   ....[1]....
        /*0060*/ 	.word	0x000002a0


	//----- nvinfo : EIATTR_CRS_STACK_SIZE
	.align		4
.L_239:
        /*0064*/ 	.byte	0x04, 0x1e
        /*0066*/ 	.short	(.L_241 - .L_240)
.L_240:
        /*0068*/ 	.word	0x00000000


	//----- nvinfo : EIATTR_CBANK_PARAM_SIZE
	.align		4
.L_241:
        /*006c*/ 	.byte	0x03, 0x19
        /*006e*/ 	.short	0x0018


	//----- nvinfo : EIATTR_PARAM_CBANK
	.align		4
        /*0070*/ 	.byte	0x04, 0x0a
        /*0072*/ 	.short	(.L_243 - .L_242)
	.align		4
.L_242:
        /*0074*/ 	.word	index@(.nv.constant0._Z12selectPointsPbiiPj)
        /*0078*/ 	.short	0x0380
        /*007a*/ 	.short	0x0018


	//----- nvinfo : EIATTR_SW_WAR
	.align		4
.L_243:
        /*007c*/ 	.byte	0x04, 0x36
        /*007e*/ 	.short	(.L_245 - .L_244)
.L_244:
        /*0080*/ 	.word	0x00000008
.L_245:


//--------------------- .nv.callgraph             --------------------------
	.section	.nv.callgraph,"",@"SHT_CUDA_CALLGRAPH"
	.align	4
	.sectionentsize	8
	.align		4
        /*0000*/ 	.word	0x00000000
	.align		4
        /*0004*/ 	.word	0xffffffff
	.align		4
        /*0008*/ 	.word	0x00000000
	.align		4
        /*000c*/ 	.word	0xfffffffe
	.align		4
        /*0010*/ 	.word	0x00000000
	.align		4
        /*0014*/ 	.word	0xfffffffd
	.align		4
        /*0018*/ 	.word	0x00000000
	.align		4
        /*001c*/ 	.word	0xfffffffc


//--------------------- .nv.constant4             --------------------------
	.section	.nv.constant4,"a",@progbits
	.align	8
	.align		8
.nv.constant4:
        /*0000*/ 	.dword	entryPt
	.align		8
        /*0008*/ 	.dword	exit_flag
	.align		8
        /*0010*/ 	.dword	processed
	.align		8
        /*0018*/ 	.dword	_ZN34_INTERNAL_98092260_4_k_cu_3c8e5e944cuda3std3__45__cpo5beginE
	.align		8
        /*0020*/ 	.dword	_ZN34_INTERNAL_98092260_4_k_cu_3c8e5e944cuda3std3__45__cpo3endE
	.align		8
        /*0028*/ 	.dword	_ZN34_INTERNAL_98092260_4_k_cu_3c8e5e944cuda3std3__45__cpo6cbeginE
	.align		8
        /*0030*/ 	.dword	_ZN34_INTERNAL_98092260_4_k_cu_3c8e5e944cuda3std3__45__cpo4cendE
	.align		8
        /*0038*/ 	.dword	_ZN34_INTERNAL_98092260_4_k_cu_3c8e5e944cuda3std3__45__cpo6rbeginE
	.align		8
        /*0040*/ 	.dword	_ZN34_INTERNAL_98092260_4_k_cu_3c8e5e944cuda3std3__45__cpo4rendE
	.align		8
        /*0048*/ 	.dword	_ZN34_INTERNAL_98092260_4_k_cu_3c8e5e944cuda3std3__45__cpo7crbeginE
	.align		8
        /*0050*/ 	.dword	_ZN34_INTERNAL_98092260_4_k_cu_3c8e5e944cuda3std3__45__cpo5crendE
	.align		8
        /*0058*/ 	.dword	_ZN34_INTERNAL_98092260_4_k_cu_3c8e5e944cuda3std3__436_GLOBAL__N__98092260_4_k_cu_3c8e5e946ignoreE
	.align		8
        /*0060*/ 	.dword	_ZN34_INTERNAL_98092260_4_k_cu_3c8e5e944cuda3std3__419piecewise_constructE
	.align		8
        /*0068*/ 	.dword	_ZN34_INTERNAL_98092260_4_k_cu_3c8e5e944cuda3std3__48in_placeE
	.align		8
        /*0070*/ 	.dword	_ZN34_INTERNAL_98092260_4_k_cu_3c8e5e944cuda3std3__420unreachable_sentinelE
	.align		8
        /*0078*/ 	.dword	_ZN34_INTERNAL_98092260_4_k_cu_3c8e5e944cuda3std3__47nulloptE
	.align		8
        /*0080*/ 	.dword	_ZN34_INTERNAL_98092260_4_k_cu_3c8e5e944cuda3std3__48unexpectE
	.align		8
        /*0088*/ 	.dword	_ZN34_INTERNAL_98092260_4_k_cu_3c8e5e944cuda3std6ranges3__45__cpo4swapE
	.align		8
        /*0090*/ 	.dword	_ZN34_INTERNAL_98092260_4_k_cu_3c8e5e944cuda3std6ranges3__45__cpo9iter_moveE
	.align		8
        /*0098*/ 	.dword	_ZN34_INTERNAL_98092260_4_k_cu_3c8e5e944cuda3std6ranges3__45__cpo5beginE
	.align		8
        /*00a0*/ 	.dword	_ZN34_INTERNAL_98092260_4_k_cu_3c8e5e944cuda3std6ranges3__45__cpo3endE
	.align		8
        /*00a8*/ 	.dword	_ZN34_INTERNAL_98092260_4_k_cu_3c8e5e944cuda3std6ranges3__45__cpo6cbeginE
	.align		8
        /*00b0*/ 	.dword	_ZN34_INTERNAL_98092260_4_k_cu_3c8e5e944cuda3std6ranges3__45__cpo4cendE
	.align		8
        /*00b8*/ 	.dword	_ZN34_INTERNAL_98092260_4_k_cu_3c8e5e944cuda3std6ranges3__45__cpo7advanceE
	.align		8
        /*00c0*/ 	.dword	_ZN34_INTERNAL_98092260_4_k_cu_3c8e5e944cuda3std6ranges3__45__cpo9iter_swapE
	.align		8
        /*00c8*/ 	.dword	_ZN34_INTERNAL_98092260_4_k_cu_3c8e5e944cuda3std6ranges3__45__cpo4nextE
	.align		8
        /*00d0*/ 	.dword	_ZN34_INTERNAL_98092260_4_k_cu_3c8e5e944cuda3std6ranges3__45__cpo4prevE
	.align		8
        /*00d8*/ 	.dword	_ZN34_INTERNAL_98092260_4_k_cu_3c8e5e944cuda3std6ranges3__45__cpo4dataE
	.align		8
        /*00e0*/ 	.dword	_ZN34_INTERNAL_98092260_4_k_cu_3c8e5e944cuda3std6ranges3__45__cpo5cdataE
	.align		8
        /*00e8*/ 	.dword	_ZN34_INTERNAL_98092260_4_k_cu_3c8e5e944cuda3std6ranges3__45__cpo4sizeE
	.align		8
        /*00f0*/ 	.dword	_ZN34_INTERNAL_98092260_4_k_cu_3c8e5e944cuda3std6ranges3__45__cpo5ssizeE
	.align		8
        /*00f8*/ 	.dword	_ZN34_INTERNAL_98092260_4_k_cu_3c8e5e944cuda3std6ranges3__45__cpo8distanceE
	.align		8
        /*0100*/ 	.dword	_ZN34_INTERNAL_98092260_4_k_cu_3c8e5e946thrust24THRUST_300001_SM_1000_NS8cuda_cub3parE
	.align		8
        /*0108*/ 	.dword	_ZN34_INTERNAL_98092260_4_k_cu_3c8e5e946thrust24THRUST_300001_SM_1000_NS8cuda_cub10par_nosyncE
	.align		8
        /*0110*/ 	.dword	_ZN34_INTERNAL_98092260_4_k_cu_3c8e5e946thrust24THRUST_300001_SM_1000_NS6system6detail10sequential3seqE
	.align		8
        /*0118*/ 	.dword	_ZN34_INTERNAL_98092260_4_k_cu_3c8e5e946thrust24THRUST_300001_SM_1000_NS12placeholders2_1E
	.align		8
        /*0120*/ 	.dword	_ZN34_INTERNAL_98092260_4_k_cu_3c8e5e946thrust24THRUST_300001_SM_1000_NS12placeholders2_2E
	.align		8
        /*0128*/ 	.dword	_ZN34_INTERNAL_98092260_4_k_cu_3c8e5e946thrust24THRUST_300001_SM_1000_NS12placeholders2_3E
	.align		8
        /*0130*/ 	.dword	_ZN34_INTERNAL_98092260_4_k_cu_3c8e5e946thrust24THRUST_300001_SM_1000_NS12placeholders2_4E
	.align		8
        /*0138*/ 	.dword	_ZN34_INTERNAL_98092260_4_k_cu_3c8e5e946thrust24THRUST_300001_SM_1000_NS12placeholders2_5E
	.align		8
        /*0140*/ 	.dword	_ZN34_INTERNAL_98092260_4_k_cu_3c8e5e946thrust24THRUST_300001_SM_1000_NS12placeholders2_6E
	.align		8
        /*0148*/ 	.dword	_ZN34_INTERNAL_98092260_4_k_cu_3c8e5e946thrust24THRUST_300001_SM_1000_NS12placeholders2_7E
	.align		8
        /*0150*/ 	.dword	_ZN34_INTERNAL_98092260_4_k_cu_3c8e5e946thrust24THRUST_300001_SM_1000_NS12placeholders2_8E
	.align		8
        /*0158*/ 	.dword	_ZN34_INTERNAL_98092260_4_k_cu_3c8e5e946thrust24THRUST_300001_SM_1000_NS12placeholders2_9E
	.align		8
        /*0160*/ 	.dword	_ZN34_INTERNAL_98092260_4_k_cu_3c8e5e946thrust24THRUST_300001_SM_1000_NS12placeholders3_10E
	.align		8
        /*0168*/ 	.dword	_ZN34_INTERNAL_98092260_4_k_cu_3c8e5e946thrust24THRUST_300001_SM_1000_NS3seqE


//--------------------- .text._ZN3cub18CUB_300001_SM_10006detail11EmptyKernelIvEEvv --------------------------
	.section	.text._ZN3cub18CUB_300001_SM_10006detail11EmptyKernelIvEEvv,"ax",@progbits
	.align	128
        .global         _ZN3cub18CUB_300001_SM_10006detail11EmptyKernelIvEEvv
        .type           _ZN3cub18CUB_300001_SM_10006detail11EmptyKernelIvEEvv,@function
        .size           _ZN3cub18CUB_300001_SM_10006detail11EmptyKernelIvEEvv,(.L_x_67 - _ZN3cub18CUB_300001_SM_10006detail11EmptyKernelIvEEvv)
        .other          _ZN3cub18CUB_300001_SM_10006detail11EmptyKernelIvEEvv,@"STO_CUDA_ENTRY STV_DEFAULT"
_ZN3cub18CUB_300001_SM_10006detail11EmptyKernelIvEEvv:
.text._ZN3cub18CUB_300001_SM_10006detail11EmptyKernelIvEEvv:
[----:B------:R-:W-:Y:S01]  /*0000*/  LDC R1, c[0x0][0x37c] ;  /* 0x0000df00ff017b82 */ /* 0x000fe20000000800 */
[----:B------:R-:W-:Y:S05]  /*0010*/  EXIT ;  /* 0x000000000000794d */ /* 0x000fea0003800000 */
.L_x_0:
[----:B------:R-:W-:-:S00]  /*0020*/  BRA `(.L_x_0) ;  /* 0xfffffffc00fc7947 */ /* 0x000fc0000383ffff */
[----:B------:R-:W-:-:S00]  /*0030*/  NOP ;  /* 0x0000000000007918 */ /* 0x000fc00000000000 */
        /* <DEDUP_REMOVED lines=12> */
.L_x_67:


//--------------------- .text._Z9gpuSamplePiS_S_S_S_S_iS_iPb --------------------------
	.section	.text._Z9gpuSamplePiS_S_S_S_S_iS_iPb,"ax",@progbits
	.align	128
        .global         _Z9gpuSamplePiS_S_S_S_S_iS_iPb
        .type           _Z9gpuSamplePiS_S_S_S_S_iS_iPb,@function
        .size           _Z9gpuSamplePiS_S_S_S_S_iS_iPb,(.L_x_68 - _Z9gpuSamplePiS_S_S_S_S_iS_iPb)
        .other          _Z9gpuSamplePiS_S_S_S_S_iS_iPb,@"STO_CUDA_ENTRY STV_DEFAULT"
_Z9gpuSamplePiS_S_S_S_S_iS_iPb:
.text._Z9gpuSamplePiS_S_S_S_S_iS_iPb:
[----:B------:R-:W-:Y:S01]  /*0000*/  LDC R1, c[0x0][0x37c] ;  /* 0x0000df00ff017b82 */ /* 0x000fe20000000800 */
[----:B------:R-:W0:Y:S01]  /*0010*/  S2R R0, SR_CTAID.X ;  /* 0x0000000000007919 */ /* 0x000e220000002500 */
[----:B------:R-:W0:Y:S01]  /*0020*/  LDCU UR4, c[0x0][0x3c0] ;  /* 0x00007800ff0477ac */ /* 0x000e220008000800 */
[----:B------:R-:W1:Y:S01]  /*0030*/  LDCU UR5, c[0x0][0x3b0] ;  /* 0x00007600ff0577ac */ /* 0x000e620008000800 */
[----:B0-----:R-:W-:-:S05]  /*0040*/  VIADD R4, R0, UR4 ;  /* 0x0000000400047c36 */ /* 0x001fca0008000000 */
[----:B-1----:R-:W-:-:S13]  /*0050*/  ISETP.GE.AND P0, PT, R4, UR5, PT ;  /* 0x0000000504007c0c */ /* 0x002fda000bf06270 */
[----:B------:R-:W-:Y:S05]  /*0060*/  @P0 EXIT ;  /* 0x000000000000094d */ /* 0x000fea0003800000 */
[----:B------:R-:W0:Y:S01]  /*0070*/  S2R R3, SR_TID.X ;  /* 0x0000000000037919 */ /* 0x000e220000002100 */
[----:B------:R-:W1:Y:S01]  /*0080*/  S2UR UR6, SR_CgaCtaId ;  /* 0x00000000000679c3 */ /* 0x000e620000008800 */
[----:B------:R-:W-:Y:S01]  /*0090*/  UMOV UR4, 0x400 ;  /* 0x0000040000047882 */ /* 0x000fe20000000000 */
[----:B------:R-:W2:Y:S01]  /*00a0*/  LDCU.64 UR8, c[0x0][0x358] ;  /* 0x00006b00ff0877ac */ /* 0x000ea20008000a00 */
[----:B------:R-:W-:-:S05]  /*00b0*/  UIADD3 UR5, UPT, UPT, UR4, 0x100, URZ ;  /* 0x0000010004057890 */ /* 0x000fca000fffe0ff */
[----:B------:R-:W3:Y:S01]  /*00c0*/  LDC R2, c[0x0][0x360] ;  /* 0x0000d800ff027b82 */ /* 0x000ee20000000800 */
[----:B-1----:R-:W-:Y:S02]  /*00d0*/  ULEA UR4, UR6, UR4, 0x18 ;  /* 0x0000000406047291 */ /* 0x002fe4000f8ec0ff */
[----:B------:R-:W-:-:S04]  /*00e0*/  ULEA UR5, UR6, UR5, 0x18 ;  /* 0x0000000506057291 */ /* 0x000fc8000f8ec0ff */
[C---:B0-----:R-:W-:Y:S02]  /*00f0*/  LEA R8, R3.reuse, UR4, 0x2 ;  /* 0x0000000403087c11 */ /* 0x041fe4000f8e10ff */
[C---:B------:R-:W-:Y:S02]  /*0100*/  LOP3.LUT R5, R3.reuse, 0x3e1, RZ, 0xc0, !PT ;  /* 0x000003e103057812 */ /* 0x040fe400078ec0ff */
[C---:B------:R-:W-:Y:S01]  /*0110*/  LOP3.LUT R6, R3.reuse, 0x3e3, RZ, 0xc0, !PT ;  /* 0x000003e303067812 */ /* 0x040fe200078ec0ff */
[C---:B------:R-:W-:Y:S01]  /*0120*/  IMAD R11, R3.reuse, 0x4, R8 ;  /* 0x00000004030b7824 */ /* 0x040fe200078e0208 */
[C---:B------:R-:W-:Y:S02]  /*0130*/  LOP3.LUT R7, R3.reuse, 0x3e7, RZ, 0xc0, !PT ;  /* 0x000003e703077812 */ /* 0x040fe400078ec0ff */
[C---:B------:R-:W-:Y:S02]  /*0140*/  LOP3.LUT R9, R3.reuse, 0x3ef, RZ, 0xc0, !PT ;  /* 0x000003ef03097812 */ /* 0x040fe400078ec0ff */
[----:B--2---:R-:W-:-:S07]  /*0150*/  LEA R10, R3, UR5, 0x2 ;  /* 0x00000005030a7c11 */ /* 0x004fce000f8e10ff */
.L_x_21:
[----:B------:R-:W0:Y:S02]  /*0160*/  LDC.64 R12, c[0x0][0x3c8] ;  /* 0x0000f200ff0c7b82 */ /* 0x000e240000000a00 */
[----:B0-2---:R-:W2:Y:S02]  /*0170*/  LDG.E.U8 R12, desc[UR8][R12.64] ;  /* 0x000000080c0c7981 */ /* 0x005ea4000c1e1100 */
[----:B--2---:R-:W-:-:S13]  /*0180*/  ISETP.NE.AND P0, PT, R12, 0x1, PT ;  /* 0x000000010c00780c */ /* 0x004fda0003f05270 */
[----:B-1----:R-:W-:Y:S05]  /*0190*/  @!P0 EXIT ;  /* 0x000000000000894d */ /* 0x002fea0003800000 */
[----:B------:R-:W0:Y:S02]  /*01a0*/  LDCU UR4, c[0x0][0x3b0] ;  /* 0x00007600ff0477ac */ /* 0x000e240008000800 */
[----:B0-----:R-:W-:-:S05]  /*01b0*/  IMAD.U32 R17, RZ, RZ, UR4 ;  /* 0x00000004ff117e24 */ /* 0x001fca000f8e00ff */
[----:B------:R-:W-:-:S13]  /*01c0*/  ISETP.GE.AND P0, PT, R17, 0x1, PT ;  /* 0x000000011100780c */ /* 0x000fda0003f06270 */
[----:B------:R-:W-:Y:S05]  /*01d0*/  @!P0 BRA `(.L_x_1) ;  /* 0x0000000800e08947 */ /* 0x000fea0003800000 */
[----:B------:R-:W0:Y:S02]  /*01e0*/  LDC.64 R14, c[0x0][0x388] ;  /* 0x0000e200ff0e7b82 */ /* 0x000e240000000a00 */
[----:B0-----:R-:W-:-:S05]  /*01f0*/  IMAD.WIDE R14, R4, 0x4, R14 ;  /* 0x00000004040e7825 */ /* 0x001fca00078e020e */
[----:B------:R-:W2:Y:S04]  /*0200*/  LDG.E R12, desc[UR8][R14.64] ;  /* 0x000000080e0c7981 */ /* 0x000ea8000c1e1900 */
[----:B------:R-:W2:Y:S01]  /*0210*/  LDG.E R17, desc[UR8][R14.64+0x4] ;  /* 0x000004080e117981 */ /* 0x000ea2000c1e1900 */
[----:B------:R-:W-:Y:S01]  /*0220*/  IMAD.MOV.U32 R13, RZ, RZ, 0x100 ;  /* 0x00000100ff0d7424 */ /* 0x000fe200078e00ff */
[----:B------:R-:W-:Y:S01]  /*0230*/  UMOV UR4, URZ ;  /* 0x000000ff00047c82 */ /* 0x000fe20008000000 */
[----:B--2---:R-:W-:-:S07]  /*0240*/  IMAD.IADD R18, R17, 0x1, -R12 ;  /* 0x0000000111127824 */ /* 0x004fce00078e0a0c */
.L_x_18:
[----:B------:R0:W-:Y:S01]  /*0250*/  STS [R8], RZ ;  /* 0x000000ff08007388 */ /* 0x0001e20000000800 */
[----:B------:R-:W-:Y:S01]  /*0260*/  ISETP.GT.U32.AND P0, PT, R3, 0xff, PT ;  /* 0x000000ff0300780c */ /* 0x000fe20003f04070 */
[----:B------:R-:W-:Y:S02]  /*0270*/  BSSY.RECONVERGENT B0, `(.L_x_2) ;  /* 0x000000d000007945 */ /* 0x000fe40003800200 */
[----:B------:R0:W-:Y:S10]  /*0280*/  STS [R10], RZ ;  /* 0x000000ff0a007388 */ /* 0x0001f40000000800 */
[----:B012---:R-:W-:Y:S05]  /*0290*/  @P0 BRA `(.L_x_3) ;  /* 0x0000000000280947 */ /* 0x007fea0003800000 */
[----:B------:R-:W0:Y:S01]  /*02a0*/  LDC.64 R14, c[0x0][0x3b8] ;  /* 0x0000ee00ff0e7b82 */ /* 0x000e220000000a00 */
[----:B------:R-:W-:Y:S01]  /*02b0*/  LEA R17, R0, R3, 0x8 ;  /* 0x0000000300117211 */ /* 0x000fe200078e40ff */
[----:B------:R-:W-:-:S04]  /*02c0*/  IMAD.MOV.U32 R16, RZ, RZ, R3 ;  /* 0x000000ffff107224 */ /* 0x000fc800078e0003 */
[----:B0-----:R-:W-:-:S07]  /*02d0*/  IMAD.WIDE.U32 R14, R17, 0x4, R14 ;  /* 0x00000004110e7825 */ /* 0x001fce00078e000e */
.L_x_4:
[C---:B------:R-:W-:Y:S01]  /*02e0*/  ISETP.GE.U32.AND P1, PT, R16.reuse, 0xc0, PT ;  /* 0x000000c01000780c */ /* 0x040fe20003f26070 */
[----:B------:R0:W-:Y:S01]  /*02f0*/  STG.E desc[UR8][R14.64], RZ ;  /* 0x000000ff0e007986 */ /* 0x0001e2000c101908 */
[----:B------:R-:W-:Y:S01]  /*0300*/  VIADD R16, R16, 0x40 ;  /* 0x0000004010107836 */ /* 0x000fe20000000000 */
[----:B0-----:R-:W-:-:S05]  /*0310*/  IADD3 R14, P2, PT, R14, 0x100, RZ ;  /* 0x000001000e0e7810 */ /* 0x001fca0007f5e0ff */
[----:B------:R-:W-:-:S05]  /*0320*/  IMAD.X R15, RZ, RZ, R15, P2 ;  /* 0x000000ffff0f7224 */ /* 0x000fca00010e060f */
[----:B------:R-:W-:Y:S05]  /*0330*/  @!P1 BRA `(.L_x_4) ;  /* 0xfffffffc00e89947 */ /* 0x000fea000383ffff */
.L_x_3:
[----:B------:R-:W-:Y:S05]  /*0340*/  BSYNC.RECONVERGENT B0 ;  /* 0x0000000000007941 */ /* 0x000fea0003800200 */
.L_x_2:
[----:B------:R-:W-:Y:S01]  /*0350*/  BAR.SYNC.DEFER_BLOCKING 0x0 ;  /* 0x0000000000007b1d */ /* 0x000fe20000010000 */
[----:B------:R-:W-:-:S05]  /*0360*/  ISETP.GE.AND P1, PT, R3, R18, PT ;  /* 0x000000120300720c */ /* 0x000fca0003f26270 */
[----:B------:R-:W-:Y:S08]  /*0370*/  BSSY.RECONVERGENT B1, `(.L_x_5) ;  /* 0x0000037000017945 */ /* 0x000ff00003800200 */
[----:B------:R-:W-:Y:S05]  /*0380*/  @P1 BRA `(.L_x_6) ;  /* 0x0000000000d41947 */ /* 0x000fea0003800000 */
[----:B------:R-:W-:Y:S01]  /*0390*/  BSSY.RECONVERGENT B0, `(.L_x_7) ;  /* 0x0000032000007945 */ /* 0x000fe20003800200 */
[----:B------:R-:W-:Y:S01]  /*03a0*/  LEA R19, R0, -UR4, 0x8 ;  /* 0x8000000400137c11 */ /* 0x000fe2000f8e40ff */
[----:B------:R-:W-:-:S07]  /*03b0*/  IMAD.MOV.U32 R21, RZ, RZ, R3 ;  /* 0x000000ffff157224 */ /* 0x000fce00078e0003 */
.L_x_14:
[----:B0-----:R-:W0:Y:S01]  /*03c0*/  LDC.64 R14, c[0x0][0x380] ;  /* 0x0000e000ff0e7b82 */ /* 0x001e220000000a00 */
[----:B-----5:R-:W-:-:S07]  /*03d0*/  IADD3 R25, PT, PT, R12, R21, RZ ;  /* 0x000000150c197210 */ /* 0x020fce0007ffe0ff */
[----:B------:R-:W1:Y:S01]  /*03e0*/  LDC.64 R16, c[0x0][0x3a0] ;  /* 0x0000e800ff107b82 */ /* 0x000e620000000a00 */
[----:B0-----:R-:W-:-:S07]  /*03f0*/  IMAD.WIDE R22, R25, 0x4, R14 ;  /* 0x0000000419167825 */ /* 0x001fce00078e020e */
[----:B------:R-:W0:Y:S01]  /*0400*/  LDC.64 R14, c[0x0][0x390] ;  /* 0x0000e400ff0e7b82 */ /* 0x000e220000000a00 */
[----:B------:R-:W1:Y:S01]  /*0410*/  LDG.E R23, desc[UR8][R22.64] ;  /* 0x0000000816177981 */ /* 0x000e62000c1e1900 */
[----:B0-----:R-:W-:-:S05]  /*0420*/  IMAD.WIDE R14, R25, 0x4, R14 ;  /* 0x00000004190e7825 */ /* 0x001fca00078e020e */
[----:B------:R0:W5:Y:S01]  /*0430*/  LDG.E R25, desc[UR8][R14.64] ;  /* 0x000000080e197981 */ /* 0x000162000c1e1900 */
[----:B-1----:R-:W-:-:S05]  /*0440*/  IMAD.WIDE R16, R23, 0x4, R16 ;  /* 0x0000000417107825 */ /* 0x002fca00078e0210 */
[----:B------:R-:W2:Y:S04]  /*0450*/  LDG.E R27, desc[UR8][R16.64] ;  /* 0x00000008101b7981 */ /* 0x000ea8000c1e1900 */
[----:B------:R-:W2:Y:S01]  /*0460*/  LDG.E R20, desc[UR8][R16.64+0x4] ;  /* 0x0000040810147981 */ /* 0x000ea2000c1e1900 */
[----:B---3--:R-:W-:Y:S01]  /*0470*/  IMAD.IADD R21, R2, 0x1, R21 ;  /* 0x0000000102157824 */ /* 0x008fe200078e0215 */
[----:B------:R-:W-:Y:S04]  /*0480*/  BSSY.RECONVERGENT B2, `(.L_x_8) ;  /* 0x000000d000027945 */ /* 0x000fe80003800200 */
[----:B------:R-:W-:-:S02]  /*0490*/  ISETP.GE.AND P1, PT, R21, R18, PT ;  /* 0x000000121500720c */ /* 0x000fc40003f26270 */
[----:B--2---:R-:W-:-:S13]  /*04a0*/  ISETP.GE.AND P2, PT, R27, R20, PT ;  /* 0x000000141b00720c */ /* 0x004fda0003f46270 */
[----:B0-----:R-:W-:Y:S05]  /*04b0*/  @P2 BRA `(.L_x_9) ;  /* 0x0000000000242947 */ /* 0x001fea0003800000 */
.L_x_10:
[----:B------:R-:W0:Y:S02]  /*04c0*/  LDC.64 R14, c[0x0][0x398] ;  /* 0x0000e600ff0e7b82 */ /* 0x000e240000000a00 */
[----:B0-----:R-:W-:-:S06]  /*04d0*/  IMAD.WIDE R14, R27, 0x4, R14 ;  /* 0x000000041b0e7825 */ /* 0x001fcc00078e020e */
[----:B------:R-:W2:Y:S02]  /*04e0*/  LDG.E R14, desc[UR8][R14.64] ;  /* 0x000000080e0e7981 */ /* 0x000ea4000c1e1900 */
[----:B--2---:R-:W-:-:S13]  /*04f0*/  ISETP.GE.AND P2, PT, R14, UR4, PT ;  /* 0x000000040e007c0c */ /* 0x004fda000bf46270 */
[----:B------:R-:W-:Y:S05]  /*0500*/  @P2 BRA `(.L_x_9) ;  /* 0x0000000000102947 */ /* 0x000fea0003800000 */
[----:B------:R-:W-:-:S05]  /*0510*/  VIADD R27, R27, 0x1 ;  /* 0x000000011b1b7836 */ /* 0x000fca0000000000 */
[----:B------:R-:W-:-:S13]  /*0520*/  ISETP.NE.AND P2, PT, R27, R20, PT ;  /* 0x000000141b00720c */ /* 0x000fda0003f45270 */
[----:B------:R-:W-:Y:S05]  /*0530*/  @P2 BRA `(.L_x_10) ;  /* 0xfffffffc00e02947 */ /* 0x000fea000383ffff */
[----:B------:R-:W-:-:S07]  /*0540*/  IMAD.MOV.U32 R27, RZ, RZ, R20 ;  /* 0x000000ffff1b7224 */ /* 0x000fce00078e0014 */
.L_x_9:
[----:B------:R-:W-:Y:S05]  /*0550*/  BSYNC.RECONVERGENT B2 ;  /* 0x0000000000027941 */ /* 0x000fea0003800200 */
.L_x_8:
[----:B------:R-:W-:Y:S01]  /*0560*/  ISETP.GE.AND P2, PT, R27, R20, PT ;  /* 0x000000141b00720c */ /* 0x000fe20003f46270 */
[----:B------:R-:W-:-:S12]  /*0570*/  BSSY.RECONVERGENT B2, `(.L_x_11) ;  /* 0x0000012000027945 */ /* 0x000fd80003800200 */
[----:B------:R-:W-:Y:S05]  /*0580*/  @P2 BRA `(.L_x_12) ;  /* 0x0000000000402947 */ /* 0x000fea0003800000 */
.L_x_13:
[----:B0-----:R-:W0:Y:S02]  /*0590*/  LDC.64 R14, c[0x0][0x398] ;  /* 0x0000e600ff0e7b82 */ /* 0x001e240000000a00 */
[----:B0-----:R-:W-:-:S05]  /*05a0*/  IMAD.WIDE R14, R27, 0x4, R14 ;  /* 0x000000041b0e7825 */ /* 0x001fca00078e020e */
[----:B------:R-:W2:Y:S02]  /*05b0*/  LDG.E R22, desc[UR8][R14.64] ;  /* 0x000000080e167981 */ /* 0x000ea4000c1e1900 */
[----:B--2---:R-:W-:-:S13]  /*05c0*/  ISETP.GE.AND P2, PT, R22, R13, PT ;  /* 0x0000000d1600720c */ /* 0x004fda0003f46270 */
[----:B------:R-:W-:Y:S05]  /*05d0*/  @P2 BRA `(.L_x_12) ;  /* 0x00000000002c2947 */ /* 0x000fea0003800000 */
[----:B------:R-:W0:Y:S08]  /*05e0*/  LDC.64 R14, c[0x0][0x3a8] ;  /* 0x0000ea00ff0e7b82 */ /* 0x000e300000000a00 */
[----:B------:R-:W1:Y:S01]  /*05f0*/  LDC.64 R16, c[0x0][0x3b8] ;  /* 0x0000ee00ff107b82 */ /* 0x000e620000000a00 */
[----:B0-----:R-:W-:-:S06]  /*0600*/  IMAD.WIDE R14, R27, 0x4, R14 ;  /* 0x000000041b0e7825 */ /* 0x001fcc00078e020e */
[----:B------:R-:W2:Y:S01]  /*0610*/  LDG.E R14, desc[UR8][R14.64] ;  /* 0x000000080e0e7981 */ /* 0x000ea2000c1e1900 */
[----:B------:R-:W-:Y:S01]  /*0620*/  IADD3 R27, PT, PT, R27, 0x1, RZ ;  /* 0x000000011b1b7810 */ /* 0x000fe20007ffe0ff */
[----:B------:R-:W-:-:S03]  /*0630*/  IMAD.IADD R29, R19, 0x1, R22 ;  /* 0x00000001131d7824 */ /* 0x000fc600078e0216 */
[----:B------:R-:W-:Y:S01]  /*0640*/  ISETP.NE.AND P2, PT, R27, R20, PT ;  /* 0x000000141b00720c */ /* 0x000fe20003f45270 */
[----:B-1----:R-:W-:-:S04]  /*0650*/  IMAD.WIDE R16, R29, 0x4, R16 ;  /* 0x000000041d107825 */ /* 0x002fc800078e0210 */
[----:B--2--5:R-:W-:-:S05]  /*0660*/  IMAD R29, R25, R14, RZ ;  /* 0x0000000e191d7224 */ /* 0x024fca00078e02ff */
[----:B------:R0:W-:Y:S03]  /*0670*/  REDG.E.ADD.STRONG.GPU desc[UR8][R16.64], R29 ;  /* 0x0000001d1000798e */ /* 0x0001e6000c12e108 */
[----:B------:R-:W-:Y:S05]  /*0680*/  @P2 BRA `(.L_x_13) ;  /* 0xfffffffc00c02947 */ /* 0x000fea000383ffff */
.L_x_12:
[----:B------:R-:W-:Y:S05]  /*0690*/  BSYNC.RECONVERGENT B2 ;  /* 0x0000000000027941 */ /* 0x000fea0003800200 */
.L_x_11:
[----:B------:R-:W-:Y:S05]  /*06a0*/  @!P1 BRA `(.L_x_14) ;  /* 0xfffffffc00449947 */ /* 0x000fea000383ffff */
[----:B------:R-:W-:Y:S05]  /*06b0*/  BSYNC.RECONVERGENT B0 ;  /* 0x0000000000007941 */ /* 0x000fea0003800200 */
.L_x_7:
[----:B------:R1:W-:Y:S04]  /*06c0*/  STS [R8], R23 ;  /* 0x0000001708007388 */ /* 0x0003e80000000800 */
[----:B-----5:R1:W-:Y:S02]  /*06d0*/  STS [R10], R25 ;  /* 0x000000190a007388 */ /* 0x0203e40000000800 */
.L_x_6:
[----:B------:R-:W-:Y:S05]  /*06e0*/  BSYNC.RECONVERGENT B1 ;  /* 0x0000000000017941 */ /* 0x000fea0003800200 */
.L_x_5:
[----:B------:R-:W-:Y:S06]  /*06f0*/  BAR.SYNC.DEFER_BLOCKING 0x0 ;  /* 0x0000000000007b1d */ /* 0x000fec0000010000 */
[----:B------:R-:W-:Y:S01]  /*0700*/  BSSY.RECONVERGENT B0, `(.L_x_15) ;  /* 0x000000f000007945 */ /* 0x000fe20003800200 */
[----:B------:R2:W-:Y:S03]  /*0710*/  STS [R8], RZ ;  /* 0x000000ff08007388 */ /* 0x0005e60000000800 */
[----:B------:R-:W-:Y:S05]  /*0720*/  @P0 BRA `(.L_x_16) ;  /* 0x0000000000300947 */ /* 0x000fea0003800000 */
[----:B------:R-:W4:Y:S01]  /*0730*/  LDC.64 R14, c[0x0][0x3b8] ;  /* 0x0000ee00ff0e7b82 */ /* 0x000f220000000a00 */
[----:B------:R-:W-:Y:S02]  /*0740*/  IMAD.MOV.U32 R19, RZ, RZ, RZ ;  /* 0x000000ffff137224 */ /* 0x000fe400078e00ff */
[----:B------:R-:W-:-:S07]  /*0750*/  IMAD.MOV.U32 R21, RZ, RZ, R3 ;  /* 0x000000ffff157224 */ /* 0x000fce00078e0003 */
.L_x_17:
[----:B0-----:R-:W-:-:S04]  /*0760*/  IMAD R17, R0, 0x100, R21 ;  /* 0x0000010000117824 */ /* 0x001fc800078e0215 */
[----:B----4-:R-:W-:-:S06]  /*0770*/  IMAD.WIDE.U32 R16, R17, 0x4, R14 ;  /* 0x0000000411107825 */ /* 0x010fcc00078e000e */
[----:B------:R-:W4:Y:S02]  /*0780*/  LDG.E R16, desc[UR8][R16.64] ;  /* 0x0000000810107981 */ /* 0x000f24000c1e1900 */
[----:B----4-:R-:W-:-:S13]  /*0790*/  ISETP.NE.AND P0, PT, R16, RZ, PT ;  /* 0x000000ff1000720c */ /* 0x010fda0003f05270 */
[----:B------:R-:W-:-:S05]  /*07a0*/  @P0 VIADD R19, R19, 0x1 ;  /* 0x0000000113130836 */ /* 0x000fca0000000000 */
[----:B------:R0:W-:Y:S01]  /*07b0*/  @P0 STS [R8], R19 ;  /* 0x0000001308000388 */ /* 0x0001e20000000800 */
[C---:B------:R-:W-:Y:S02]  /*07c0*/  ISETP.GE.U32.AND P0, PT, R21.reuse, 0xc0, PT ;  /* 0x000000c01500780c */ /* 0x040fe40003f06070 */
[----:B------:R-:W-:-:S11]  /*07d0*/  IADD3 R21, PT, PT, R21, 0x40, RZ ;  /* 0x0000004015157810 */ /* 0x000fd60007ffe0ff */
[----:B0-----:R-:W-:Y:S05]  /*07e0*/  @!P0 BRA `(.L_x_17) ;  /* 0xfffffffc00dc8947 */ /* 0x001fea000383ffff */
.L_x_16:
[----:B------:R-:W-:Y:S05]  /*07f0*/  BSYNC.RECONVERGENT B0 ;  /* 0x0000000000007941 */ /* 0x000fea0003800200 */
.L_x_15:
[----:B------:R-:W-:Y:S01]  /*0800*/  BAR.SYNC.DEFER_BLOCKING 0x0 ;  /* 0x0000000000007b1d */ /* 0x000fe20000010000 */
[----:B------:R-:W-:Y:S01]  /*0810*/  ISETP.GT.U32.AND P6, PT, R3, 0x1f, PT ;  /* 0x0000001f0300780c */ /* 0x000fe20003fc4070 */
[----:B------:R-:W-:Y:S01]  /*0820*/  UIADD3 UR4, UPT, UPT, UR4, 0x100, URZ ;  /* 0x0000010004047890 */ /* 0x000fe2000fffe0ff */
[----:B------:R-:W-:Y:S02]  /*0830*/  ISETP.NE.AND P5, PT, R5, 0x1, PT ;  /* 0x000000010500780c */ /* 0x000fe40003fa5270 */
[----:B------:R-:W-:Y:S02]  /*0840*/  ISETP.NE.AND P4, PT, R6, 0x3, PT ;  /* 0x000000030600780c */ /* 0x000fe40003f85270 */
[----:B------:R-:W-:Y:S02]  /*0850*/  ISETP.NE.AND P3, PT, R7, 0x7, PT ;  /* 0x000000070700780c */ /* 0x000fe40003f65270 */
[----:B------:R-:W-:Y:S02]  /*0860*/  ISETP.NE.AND P2, PT, R9, 0xf, PT ;  /* 0x0000000f0900780c */ /* 0x000fe40003f45270 */
[----:B------:R-:W-:-:S02]  /*0870*/  ISETP.NE.AND P1, PT, R3, 0x1f, PT ;  /* 0x0000001f0300780c */ /* 0x000fc40003f25270 */
[----:B------:R-:W-:Y:S01]  /*0880*/  ISETP.NE.AND P0, PT, R3, RZ, PT ;  /* 0x000000ff0300720c */ /* 0x000fe20003f05270 */
[----:B------:R-:W-:Y:S04]  /*0890*/  @!P6 LDS R14, [R11] ;  /* 0x000000000b0ee984 */ /* 0x000fe80000000800 */
[----:B------:R-:W4:Y:S08]  /*08a0*/  @!P6 LDS R15, [R11+0x4] ;  /* 0x000004000b0fe984 */ /* 0x000f300000000800 */
[----:B0-----:R-:W0:Y:S01]  /*08b0*/  @!P0 S2R R17, SR_CgaCtaId ;  /* 0x0000000000118919 */ /* 0x001e220000008800 */
[----:B----4-:R-:W-:-:S05]  /*08c0*/  @!P6 IMAD.IADD R14, R14, 0x1, R15 ;  /* 0x000000010e0ee824 */ /* 0x010fca00078e020f */
[----:B------:R-:W-:Y:S01]  /*08d0*/  @!P6 STS [R11+0x4], R14 ;  /* 0x0000040e0b00e388 */ /* 0x000fe20000000800 */
[----:B------:R-:W-:Y:S06]  /*08e0*/  BAR.SYNC.DEFER_BLOCKING 0x0 ;  /* 0x0000000000007b1d */ /* 0x000fec0000010000 */
[----:B------:R-:W-:Y:S04]  /*08f0*/  @!P5 LDS R15, [R11+-0x4] ;  /* 0xfffffc000b0fd984 */ /* 0x000fe80000000800 */
[----:B------:R-:W4:Y:S02]  /*0900*/  @!P5 LDS R16, [R11+0x4] ;  /* 0x000004000b10d984 */ /* 0x000f240000000800 */
        /* <DEDUP_REMOVED lines=11> */
[----:B------:R4:W-:Y:S01]  /*09c0*/  @!P3 STS [R11+0x4], R14 ;  /* 0x0000040e0b00b388 */ /* 0x0009e20000000800 */
[----:B------:R-:W-:Y:S01]  /*09d0*/  BAR.SYNC.DEFER_BLOCKING 0x0 ;  /* 0x0000000000007b1d */ /* 0x000fe20000010000 */
[----:B----4-:R-:W-:-:S04]  /*09e0*/  @!P0 MOV R14, 0x400 ;  /* 0x00000400000e8802 */ /* 0x010fc80000000f00 */
[----:B0-----:R-:W-:-:S05]  /*09f0*/  @!P0 LEA R17, R17, R14, 0x18 ;  /* 0x0000000e11118211 */ /* 0x001fca00078ec0ff */
[----:B---3--:R-:W-:Y:S01]  /*0a00*/  @!P0 IMAD R14, R2, 0x4, R17 ;  /* 0x00000004020e8824 */ /* 0x008fe200078e0211 */
[----:B------:R-:W-:Y:S04]  /*0a10*/  @!P2 LDS R15, [R11+-0x3c] ;  /* 0xffffc4000b0fa984 */ /* 0x000fe80000000800 */
[----:B------:R-:W0:Y:S02]  /*0a20*/  @!P2 LDS R16, [R11+0x4] ;  /* 0x000004000b10a984 */ /* 0x000e240000000800 */
[----:B0-----:R-:W-:-:S05]  /*0a30*/  @!P2 IADD3 R16, PT, PT, R15, R16, RZ ;  /* 0x000000100f10a210 */ /* 0x001fca0007ffe0ff */
[----:B------:R-:W-:Y:S01]  /*0a40*/  @!P2 STS [R11+0x4], R16 ;  /* 0x000004100b00a388 */ /* 0x000fe20000000800 */
[----:B------:R-:W-:Y:S06]  /*0a50*/  BAR.SYNC.DEFER_BLOCKING 0x0 ;  /* 0x0000000000007b1d */ /* 0x000fec0000010000 */
[----:B------:R-:W-:Y:S04]  /*0a60*/  @!P1 LDS R15, [R11+-0x7c] ;  /* 0xffff84000b0f9984 */ /* 0x000fe80000000800 */
[----:B------:R-:W0:Y:S02]  /*0a70*/  @!P1 LDS R20, [R11+0x4] ;  /* 0x000004000b149984 */ /* 0x000e240000000800 */
[----:B0-----:R-:W-:-:S05]  /*0a80*/  @!P1 IMAD.IADD R20, R15, 0x1, R20 ;  /* 0x000000010f149824 */ /* 0x001fca00078e0214 */
[----:B------:R-:W-:Y:S01]  /*0a90*/  @!P1 STS [R11+0x4], R20 ;  /* 0x000004140b009388 */ /* 0x000fe20000000800 */
[----:B------:R-:W-:Y:S06]  /*0aa0*/  BAR.SYNC.DEFER_BLOCKING 0x0 ;  /* 0x0000000000007b1d */ /* 0x000fec0000010000 */
[----:B------:R-:W-:Y:S02]  /*0ab0*/  @!P0 STS [R14+-0x4], RZ ;  /* 0xfffffcff0e008388 */ /* 0x000fe40000000800 */
[----:B------:R-:W-:Y:S06]  /*0ac0*/  BAR.SYNC.DEFER_BLOCKING 0x0 ;  /* 0x0000000000007b1d */ /* 0x000fec0000010000 */
[----:B------:R-:W-:Y:S04]  /*0ad0*/  @!P1 LDS R15, [R11+-0x7c] ;  /* 0xffff84000b0f9984 */ /* 0x000fe80000000800 */
[----:B------:R-:W0:Y:S02]  /*0ae0*/  @!P1 LDS R16, [R11+0x4] ;  /* 0x000004000b109984 */ /* 0x000e240000000800 */
[----:B0-----:R-:W-:-:S02]  /*0af0*/  @!P1 IMAD.IADD R22, R15, 0x1, R16 ;  /* 0x000000010f169824 */ /* 0x001fc400078e0210 */
[----:B------:R-:W-:Y:S04]  /*0b00*/  @!P1 STS [R11+-0x7c], R16 ;  /* 0xffff84100b009388 */ /* 0x000fe80000000800 */
[----:B------:R-:W-:Y:S01]  /*0b10*/  @!P1 STS [R11+0x4], R22 ;  /* 0x000004160b009388 */ /* 0x000fe20000000800 */
[----:B------:R-:W-:Y:S06]  /*0b20*/  BAR.SYNC.DEFER_BLOCKING 0x0 ;  /* 0x0000000000007b1d */ /* 0x000fec0000010000 */
[----:B------:R-:W-:Y:S04]  /*0b30*/  @!P2 LDS R15, [R11+-0x3c] ;  /* 0xffffc4000b0fa984 */ /* 0x000fe80000000800 */
[----:B------:R-:W0:Y:S02]  /*0b40*/  @!P2 LDS R20, [R11+0x4] ;  /* 0x000004000b14a984 */ /* 0x000e240000000800 */
[----:B0-----:R-:W-:-:S02]  /*0b50*/  @!P2 IADD3 R24, PT, PT, R15, R20, RZ ;  /* 0x000000140f18a210 */ /* 0x001fc40007ffe0ff */
[----:B------:R-:W-:Y:S04]  /*0b60*/  @!P2 STS [R11+-0x3c], R20 ;  /* 0xffffc4140b00a388 */ /* 0x000fe80000000800 */
[----:B------:R-:W-:Y:S01]  /*0b70*/  @!P2 STS [R11+0x4], R24 ;  /* 0x000004180b00a388 */ /* 0x000fe20000000800 */
        /* <DEDUP_REMOVED lines=9> */
[----:B0-----:R-:W-:-:S02]  /*0c10*/  @!P4 IMAD.IADD R16, R16, 0x1, R17 ;  /* 0x000000011010c824 */ /* 0x001fc400078e0211 */
[----:B------:R0:W-:Y:S04]  /*0c20*/  @!P4 STS [R11+-0xc], R17 ;  /* 0xfffff4110b00c388 */ /* 0x0001e80000000800 */
[----:B------:R-:W-:Y:S01]  /*0c30*/  @!P4 STS [R11+0x4], R16 ;  /* 0x000004100b00c388 */ /* 0x000fe20000000800 */
[----:B------:R-:W-:Y:S08]  /*0c40*/  BAR.SYNC.DEFER_BLOCKING 0x0 ;  /* 0x0000000000007b1d */ /* 0x000ff00000010000 */
[----:B0-----:R-:W0:Y:S01]  /*0c50*/  LDC R17, c[0x0][0x3b0] ;  /* 0x0000ec00ff117b82 */ /* 0x001e220000000800 */
[----:B------:R-:W-:Y:S04]  /*0c60*/  @!P5 LDS R19, [R11+-0x4] ;  /* 0xfffffc000b13d984 */ /* 0x000fe80000000800 */
[----:B------:R-:W3:Y:S01]  /*0c70*/  @!P5 LDS R20, [R11+0x4] ;  /* 0x000004000b14d984 */ /* 0x000ee20000000800 */
[----:B0-----:R-:W-:-:S02]  /*0c80*/  ISETP.LE.AND P0, PT, R17, UR4, PT ;  /* 0x0000000411007c0c */ /* 0x001fc4000bf03270 */
[----:B------:R-:W-:Y:S01]  /*0c90*/  VIADDMNMX R13, R13, 0x100, R17, PT ;  /* 0x000001000d0d7846 */ /* 0x000fe20003800111 */
[----:B---3--:R-:W-:Y:S01]  /*0ca0*/  @!P5 IMAD.IADD R22, R19, 0x1, R20 ;  /* 0x000000011316d824 */ /* 0x008fe200078e0214 */
[----:B------:R-:W-:Y:S04]  /*0cb0*/  @!P5 STS [R11+-0x4], R20 ;  /* 0xfffffc140b00d388 */ /* 0x000fe80000000800 */
[----:B------:R-:W-:Y:S01]  /*0cc0*/  @!P5 STS [R11+0x4], R22 ;  /* 0x000004160b00d388 */ /* 0x000fe20000000800 */
[----:B------:R-:W-:Y:S06]  /*0cd0*/  BAR.SYNC.DEFER_BLOCKING 0x0 ;  /* 0x0000000000007b1d */ /* 0x000fec0000010000 */
[----:B------:R-:W-:Y:S04]  /*0ce0*/  @!P6 LDS R14, [R11] ;  /* 0x000000000b0ee984 */ /* 0x000fe80000000800 */
[----:B------:R-:W0:Y:S02]  /*0cf0*/  @!P6 LDS R15, [R11+0x4] ;  /* 0x000004000b0fe984 */ /* 0x000e240000000800 */
[----:B0-----:R-:W-:-:S02]  /*0d00*/  @!P6 IADD3 R14, PT, PT, R14, R15, RZ ;  /* 0x0000000f0e0ee210 */ /* 0x001fc40007ffe0ff */
[----:B------:R0:W-:Y:S04]  /*0d10*/  @!P6 STS [R11], R15 ;  /* 0x0000000f0b00e388 */ /* 0x0001e80000000800 */
[----:B------:R0:W-:Y:S01]  /*0d20*/  @!P6 STS [R11+0x4], R14 ;  /* 0x0000040e0b00e388 */ /* 0x0001e20000000800 */
[----:B------:R-:W-:Y:S08]  /*0d30*/  BAR.SYNC.DEFER_BLOCKING 0x0 ;  /* 0x0000000000007b1d */ /* 0x000ff00000010000 */
[----:B------:R-:W-:Y:S06]  /*0d40*/  BAR.SYNC.DEFER_BLOCKING 0x0 ;  /* 0x0000000000007b1d */ /* 0x000fec0000010000 */
[----:B0-----:R-:W-:Y:S05]  /*0d50*/  @!P0 BRA `(.L_x_18) ;  /* 0xfffffff4003c8947 */ /* 0x001fea000383ffff */
.L_x_1:
[----:B------:R-:W-:Y:S01]  /*0d60*/  ISETP.NE.AND P0, PT, R3, RZ, PT ;  /* 0x000000ff0300720c */ /* 0x000fe20003f05270 */
[----:B------:R-:W-:-:S12]  /*0d70*/  BSSY.RECONVERGENT B0, `(.L_x_19) ;  /* 0x0000005000007945 */ /* 0x000fd80003800200 */
[----:B------:R-:W-:Y:S05]  /*0d80*/  @P0 BRA `(.L_x_20) ;  /* 0x00000000000c0947 */ /* 0x000fea0003800000 */
[----:B------:R-:W0:Y:S01]  /*0d90*/  LDC.64 R12, c[0x4][0x10] ;  /* 0x01000400ff0c7b82 */ /* 0x000e220000000a00 */
[----:B------:R-:W-:-:S05]  /*0da0*/  IMAD.MOV.U32 R15, RZ, RZ, 0x1 ;  /* 0x00000001ff0f7424 */ /* 0x000fca00078e00ff */
[----:B0-----:R0:W-:Y:S02]  /*0db0*/  REDG.E.ADD.STRONG.GPU desc[UR8][R12.64], R15 ;  /* 0x0000000f0c00798e */ /* 0x0011e4000c12e108 */
.L_x_20:
[----:B------:R-:W-:Y:S05]  /*0dc0*/  BSYNC.RECONVERGENT B0 ;  /* 0x0000000000007941 */ /* 0x000fea0003800200 */
.L_x_19:
[----:B0-----:R-:W0:Y:S08]  /*0dd0*/  LDC R13, c[0x0][0x370] ;  /* 0x0000dc00ff0d7b82 */ /* 0x001e300000000800 */
[----:B------:R-:W-:Y:S01]  /*0de0*/  BAR.SYNC.DEFER_BLOCKING 0x0 ;  /* 0x0000000000007b1d */ /* 0x000fe20000010000 */
[----:B0-----:R-:W-:-:S05]  /*0df0*/  IMAD.IADD R4, R13, 0x1, R4 ;  /* 0x000000010d047824 */ /* 0x001fca00078e0204 */
[----:B------:R-:W-:-:S13]  /*0e00*/  ISETP.GE.AND P0, PT, R4, R17, PT ;  /* 0x000000110400720c */ /* 0x000fda0003f06270 */
[----:B------:R-:W-:Y:S05]  /*0e10*/  @!P0 BRA `(.L_x_21) ;  /* 0xfffffff000d08947 */ /* 0x000fea000383ffff */
[----:B------:R-:W-:Y:S05]  /*0e20*/  EXIT ;  /* 0x000000000000794d */ /* 0x000fea0003800000 */
.L_x_22:
        /* <DEDUP_REMOVED lines=13> */
.L_x_68:


//--------------------- .text._Z11gpuMultiplyPiS_S_S_S_S_P3cooiS_i --------------------------
	.section	.text._Z11gpuMultiplyPiS_S_S_S_S_P3cooiS_i,"ax",@progbits
	.align	128
        .global         _Z11gpuMultiplyPiS_S_S_S_S_P3cooiS_i
        .type           _Z11gpuMultiplyPiS_S_S_S_S_P3cooiS_i,@function
        .size           _Z11gpuMultiplyPiS_S_S_S_S_P3cooiS_i,(.L_x_69 - _Z11gpuMultiplyPiS_S_S_S_S_P3cooiS_i)
        .other          _Z11gpuMultiplyPiS_S_S_S_S_P3cooiS_i,@"STO_CUDA_ENTRY STV_DEFAULT"
_Z11gpuMultiplyPiS_S_S_S_S_P3cooiS_i:
.text._Z11gpuMultiplyPiS_S_S_S_S_P3cooiS_i:
        /* <DEDUP_REMOVED lines=9> */
[----:B------:R-:W2:Y:S01]  /*0090*/  LDCU UR10, c[0x0][0x360] ;  /* 0x00006c00ff0a77ac */ /* 0x000ea20008000800 */
[----:B------:R-:W-:Y:S01]  /*00a0*/  UMOV UR4, 0x400 ;  /* 0x0000040000047882 */ /* 0x000fe20000000000 */
[----:B------:R-:W3:Y:S01]  /*00b0*/  LDCU.64 UR8, c[0x0][0x358] ;  /* 0x00006b00ff0877ac */ /* 0x000ee20008000a00 */
[----:B------:R-:W-:Y:S02]  /*00c0*/  UIADD3 UR5, UPT, UPT, UR4, 0x100, URZ ;  /* 0x0000010004057890 */ /* 0x000fe4000fffe0ff */
[----:B-1----:R-:W-:Y:S02]  /*00d0*/  ULEA UR4, UR6, UR4, 0x18 ;  /* 0x0000000406047291 */ /* 0x002fe4000f8ec0ff */
[----:B------:R-:W-:Y:S02]  /*00e0*/  ULEA UR5, UR6, UR5, 0x18 ;  /* 0x0000000506057291 */ /* 0x000fe4000f8ec0ff */
[----:B--2---:R-:W-:-:S02]  /*00f0*/  ULEA UR7, UR10, UR4, 0x2 ;  /* 0x000000040a077291 */ /* 0x004fc4000f8e10ff */
[C---:B0-----:R-:W-:Y:S02]  /*0100*/  LEA R23, R22.reuse, UR4, 0x2 ;  /* 0x0000000416177c11 */ /* 0x041fe4000f8e10ff */
[C---:B------:R-:W-:Y:S02]  /*0110*/  LOP3.LUT R20, R22.reuse, 0x3e1, RZ, 0xc0, !PT ;  /* 0x000003e116147812 */ /* 0x040fe400078ec0ff */
[C---:B------:R-:W-:Y:S01]  /*0120*/  LEA R11, R22.reuse, UR5, 0x2 ;  /* 0x00000005160b7c11 */ /* 0x040fe2000f8e10ff */
[----:B---3--:R-:W-:-:S07]  /*0130*/  IMAD R9, R22, 0x4, R23 ;  /* 0x0000000416097824 */ /* 0x008fce00078e0217 */
.L_x_48:
[----:B------:R-:W0:Y:S02]  /*0140*/  LDCU UR4, c[0x0][0x3b8] ;  /* 0x00007700ff0477ac */ /* 0x000e240008000800 */
[----:B0-----:R-:W-:-:S05]  /*0150*/  IMAD.U32 R2, RZ, RZ, UR4 ;  /* 0x00000004ff027e24 */ /* 0x001fca000f8e00ff */
[----:B------:R-:W-:-:S13]  /*0160*/  ISETP.GE.AND P0, PT, R2, 0x1, PT ;  /* 0x000000010200780c */ /* 0x000fda0003f06270 */
[----:B-12-4-:R-:W-:Y:S05]  /*0170*/  @!P0 BRA `(.L_x_23) ;  /* 0x0000000c008c8947 */ /* 0x016fea0003800000 */
[----:B------:R-:W0:Y:S02]  /*0180*/  LDC.64 R2, c[0x0][0x388] ;  /* 0x0000e200ff027b82 */ /* 0x000e240000000a00 */
[----:B0-----:R-:W-:-:S05]  /*0190*/  IMAD.WIDE R2, R21, 0x4, R2 ;  /* 0x0000000415027825 */ /* 0x001fca00078e0202 */
[----:B------:R-:W2:Y:S04]  /*01a0*/  LDG.E R10, desc[UR8][R2.64] ;  /* 0x00000008020a7981 */ /* 0x000ea8000c1e1900 */
[----:B------:R-:W2:Y:S01]  /*01b0*/  LDG.E R5, desc[UR8][R2.64+0x4] ;  /* 0x0000040802057981 */ /* 0x000ea2000c1e1900 */
[----:B------:R-:W-:Y:S01]  /*01c0*/  HFMA2 R7, -RZ, RZ, 0, 1.52587890625e-05 ;  /* 0x00000100ff077431 */ /* 0x000fe200000001ff */
[----:B------:R-:W-:Y:S01]  /*01d0*/  UMOV UR4, URZ ;  /* 0x000000ff00047c82 */ /* 0x000fe20008000000 */
[----:B--2---:R-:W-:-:S07]  /*01e0*/  IMAD.IADD R8, R5, 0x1, -R10 ;  /* 0x0000000105087824 */ /* 0x004fce00078e0a0a */
.L_x_47:
[----:B0-----:R0:W-:Y:S01]  /*01f0*/  STS [R23], RZ ;  /* 0x000000ff17007388 */ /* 0x0011e20000000800 */
[----:B------:R-:W-:Y:S01]  /*0200*/  ISETP.GT.U32.AND P0, PT, R22, 0xff, PT ;  /* 0x000000ff1600780c */ /* 0x000fe20003f04070 */
[----:B------:R-:W-:Y:S02]  /*0210*/  BSSY.RECONVERGENT B0, `(.L_x_24) ;  /* 0x000000d000007945 */ /* 0x000fe40003800200 */
[----:B------:R0:W-:Y:S10]  /*0220*/  STS [R11], RZ ;  /* 0x000000ff0b007388 */ /* 0x0001f40000000800 */
[----:B01234-:R-:W-:Y:S05]  /*0230*/  @P0 BRA `(.L_x_25) ;  /* 0x0000000000280947 */ /* 0x01ffea0003800000 */
[----:B------:R-:W0:Y:S01]  /*0240*/  LDC.64 R2, c[0x0][0x3c0] ;  /* 0x0000f000ff027b82 */ /* 0x000e220000000a00 */
[--C-:B------:R-:W-:Y:S02]  /*0250*/  IMAD R5, R25, 0x100, R22.reuse ;  /* 0x0000010019057824 */ /* 0x100fe400078e0216 */
[----:B------:R-:W-:Y:S02]  /*0260*/  IMAD.MOV.U32 R0, RZ, RZ, R22 ;  /* 0x000000ffff007224 */ /* 0x000fe400078e0016 */
[----:B0-----:R-:W-:-:S07]  /*0270*/  IMAD.WIDE.U32 R2, R5, 0x4, R2 ;  /* 0x0000000405027825 */ /* 0x001fce00078e0002 */
.L_x_26:
[C---:B------:R-:W-:Y:S01]  /*0280*/  ISETP.GE.U32.AND P1, PT, R0.reuse, 0xc0, PT ;  /* 0x000000c00000780c */ /* 0x040fe20003f26070 */
[----:B------:R0:W-:Y:S01]  /*0290*/  STG.E desc[UR8][R2.64], RZ ;  /* 0x000000ff02007986 */ /* 0x0001e2000c101908 */
[----:B------:R-:W-:Y:S02]  /*02a0*/  IADD3 R0, PT, PT, R0, 0x40, RZ ;  /* 0x0000004000007810 */ /* 0x000fe40007ffe0ff */
[----:B0-----:R-:W-:-:S05]  /*02b0*/  IADD3 R2, P2, PT, R2, 0x100, RZ ;  /* 0x0000010002027810 */ /* 0x001fca0007f5e0ff */
[----:B------:R-:W-:-:S04]  /*02c0*/  IMAD.X R3, RZ, RZ, R3, P2 ;  /* 0x000000ffff037224 */ /* 0x000fc800010e0603 */
[----:B------:R-:W-:Y:S05]  /*02d0*/  @!P1 BRA `(.L_x_26) ;  /* 0xfffffffc00e89947 */ /* 0x000fea000383ffff */
.L_x_25:
[----:B------:R-:W-:Y:S05]  /*02e0*/  BSYNC.RECONVERGENT B0 ;  /* 0x0000000000007941 */ /* 0x000fea0003800200 */
.L_x_24:
[----:B------:R-:W-:Y:S01]  /*02f0*/  BAR.SYNC.DEFER_BLOCKING 0x0 ;  /* 0x0000000000007b1d */ /* 0x000fe20000010000 */
[----:B------:R-:W-:-:S05]  /*0300*/  ISETP.GE.AND P1, PT, R22, R8, PT ;  /* 0x000000081600720c */ /* 0x000fca0003f26270 */
[----:B------:R-:W-:Y:S08]  /*0310*/  BSSY.RECONVERGENT B1, `(.L_x_27) ;  /* 0x0000037000017945 */ /* 0x000ff00003800200 */
[----:B------:R-:W-:Y:S05]  /*0320*/  @P1 BRA `(.L_x_28) ;  /* 0x0000000000d41947 */ /* 0x000fea0003800000 */
[----:B------:R-:W-:Y:S01]  /*0330*/  BSSY.RECONVERGENT B0, `(.L_x_29) ;  /* 0x0000032000007945 */ /* 0x000fe20003800200 */
[----:B------:R-:W-:Y:S01]  /*0340*/  LEA R6, R25, -UR4, 0x8 ;  /* 0x8000000419067c11 */ /* 0x000fe2000f8e40ff */
[----:B------:R-:W-:-:S07]  /*0350*/  IMAD.MOV.U32 R5, RZ, RZ, R22 ;  /* 0x000000ffff057224 */ /* 0x000fce00078e0016 */
.L_x_36:
[----:B0-----:R-:W0:Y:S01]  /*0360*/  LDC.64 R16, c[0x0][0x380] ;  /* 0x0000e000ff107b82 */ /* 0x001e220000000a00 */
[----:B--2---:R-:W-:-:S07]  /*0370*/  IMAD.IADD R19, R10, 0x1, R5 ;  /* 0x000000010a137824 */ /* 0x004fce00078e0205 */
[----:B-1----:R-:W1:Y:S08]  /*0380*/  LDC.64 R14, c[0x0][0x3a0] ;  /* 0x0000e800ff0e7b82 */ /* 0x002e700000000a00 */
[----:B------:R-:W2:Y:S01]  /*0390*/  LDC.64 R12, c[0x0][0x390] ;  /* 0x0000e400ff0c7b82 */ /* 0x000ea20000000a00 */
[----:B0-----:R-:W-:-:S05]  /*03a0*/  IMAD.WIDE R16, R19, 0x4, R16 ;  /* 0x0000000413107825 */ /* 0x001fca00078e0210 */
[----:B------:R-:W1:Y:S01]  /*03b0*/  LDG.E R4, desc[UR8][R16.64] ;  /* 0x0000000810047981 */ /* 0x000e62000c1e1900 */
[----:B--2---:R-:W-:-:S05]  /*03c0*/  IMAD.WIDE R12, R19, 0x4, R12 ;  /* 0x00000004130c7825 */ /* 0x004fca00078e020c */
[----:B-----5:R0:W5:Y:S01]  /*03d0*/  LDG.E R0, desc[UR8][R12.64] ;  /* 0x000000080c007981 */ /* 0x020162000c1e1900 */
[----:B-1----:R-:W-:-:S05]  /*03e0*/  IMAD.WIDE R14, R4, 0x4, R14 ;  /* 0x00000004040e7825 */ /* 0x002fca00078e020e */
[----:B------:R-:W2:Y:S04]  /*03f0*/  LDG.E R3, desc[UR8][R14.64] ;  /* 0x000000080e037981 */ /* 0x000ea8000c1e1900 */
[----:B------:R-:W2:Y:S01]  /*0400*/  LDG.E R2, desc[UR8][R14.64+0x4] ;  /* 0x000004080e027981 */ /* 0x000ea2000c1e1900 */
[----:B------:R-:W-:Y:S01]  /*0410*/  IADD3 R5, PT, PT, R5, UR10, RZ ;  /* 0x0000000a05057c10 */ /* 0x000fe2000fffe0ff */
[----:B------:R-:W-:Y:S03]  /*0420*/  BSSY.RECONVERGENT B2, `(.L_x_30) ;  /* 0x000000d000027945 */ /* 0x000fe60003800200 */
[----:B------:R-:W-:Y:S02]  /*0430*/  ISETP.GE.AND P1, PT, R5, R8, PT ;  /* 0x000000080500720c */ /* 0x000fe40003f26270 */
[----:B--2---:R-:W-:-:S13]  /*0440*/  ISETP.GE.AND P2, PT, R3, R2, PT ;  /* 0x000000020300720c */ /* 0x004fda0003f46270 */
[----:B0-----:R-:W-:Y:S05]  /*0450*/  @P2 BRA `(.L_x_31) ;  /* 0x0000000000242947 */ /* 0x001fea0003800000 */
[----:B------:R-:W0:Y:S02]  /*0460*/  LDC.64 R12, c[0x0][0x398] ;  /* 0x0000e600ff0c7b82 */ /* 0x000e240000000a00 */
.L_x_32:
        /* <DEDUP_REMOVED lines=8> */
.L_x_31:
[----:B------:R-:W-:Y:S05]  /*04f0*/  BSYNC.RECONVERGENT B2 ;  /* 0x0000000000027941 */ /* 0x000fea0003800200 */
.L_x_30:
[----:B------:R-:W0:Y:S01]  /*0500*/  LDC.64 R14, c[0x0][0x3c0] ;  /* 0x0000f000ff0e7b82 */ /* 0x000e220000000a00 */
[----:B------:R-:W-:Y:S01]  /*0510*/  ISETP.GE.AND P2, PT, R3, R2, PT ;  /* 0x000000020300720c */ /* 0x000fe20003f46270 */
[----:B------:R-:W-:Y:S06]  /*0520*/  BSSY.RECONVERGENT B2, `(.L_x_33) ;  /* 0x0000011000027945 */ /* 0x000fec0003800200 */
[----:B------:R-:W1:Y:S06]  /*0530*/  LDC.64 R12, c[0x0][0x398] ;  /* 0x0000e600ff0c7b82 */ /* 0x000e6c0000000a00 */
[----:B------:R-:W-:Y:S05]  /*0540*/  @P2 BRA `(.L_x_34) ;  /* 0x0000000000382947 */ /* 0x000fea0003800000 */
.L_x_35:
[----:B-1----:R-:W-:-:S05]  /*0550*/  IMAD.WIDE R16, R3, 0x4, R12 ;  /* 0x0000000403107825 */ /* 0x002fca00078e020c */
[----:B--2---:R-:W2:Y:S02]  /*0560*/  LDG.E R19, desc[UR8][R16.64] ;  /* 0x0000000810137981 */ /* 0x004ea4000c1e1900 */
[----:B--2---:R-:W-:-:S13]  /*0570*/  ISETP.GE.AND P2, PT, R19, R7, PT ;  /* 0x000000071300720c */ /* 0x004fda0003f46270 */
[----:B------:R-:W-:Y:S05]  /*0580*/  @P2 BRA `(.L_x_34) ;  /* 0x0000000000282947 */ /* 0x000fea0003800000 */
[----:B------:R-:W1:Y:S02]  /*0590*/  LDC.64 R16, c[0x0][0x3a8] ;  /* 0x0000ea00ff107b82 */ /* 0x000e640000000a00 */
[----:B-1----:R-:W-:-:S06]  /*05a0*/  IMAD.WIDE R16, R3, 0x4, R16 ;  /* 0x0000000403107825 */ /* 0x002fcc00078e0210 */
[----:B------:R-:W2:Y:S01]  /*05b0*/  LDG.E R17, desc[UR8][R16.64] ;  /* 0x0000000810117981 */ /* 0x000ea2000c1e1900 */
[----:B------:R-:W-:Y:S01]  /*05c0*/  IADD3 R3, PT, PT, R3, 0x1, RZ ;  /* 0x0000000103037810 */ /* 0x000fe20007ffe0ff */
[----:B------:R-:W-:-:S03]  /*05d0*/  IMAD.IADD R19, R6, 0x1, R19 ;  /* 0x0000000106137824 */ /* 0x000fc600078e0213 */
[----:B------:R-:W-:Y:S01]  /*05e0*/  ISETP.NE.AND P2, PT, R3, R2, PT ;  /* 0x000000020300720c */ /* 0x000fe20003f45270 */
[----:B0-----:R-:W-:-:S04]  /*05f0*/  IMAD.WIDE R18, R19, 0x4, R14 ;  /* 0x0000000413127825 */ /* 0x001fc800078e020e */
[----:B--2--5:R-:W-:-:S05]  /*0600*/  IMAD R27, R0, R17, RZ ;  /* 0x00000011001b7224 */ /* 0x024fca00078e02ff */
[----:B------:R2:W-:Y:S03]  /*0610*/  REDG.E.ADD.STRONG.GPU desc[UR8][R18.64], R27 ;  /* 0x0000001b1200798e */ /* 0x0005e6000c12e108 */
[----:B------:R-:W-:Y:S05]  /*0620*/  @P2 BRA `(.L_x_35) ;  /* 0xfffffffc00c82947 */ /* 0x000fea000383ffff */
.L_x_34:
[----:B------:R-:W-:Y:S05]  /*0630*/  BSYNC.RECONVERGENT B2 ;  /* 0x0000000000027941 */ /* 0x000fea0003800200 */
.L_x_33:
[----:B------:R-:W-:Y:S05]  /*0640*/  @!P1 BRA `(.L_x_36) ;  /* 0xfffffffc00449947 */ /* 0x000fea000383ffff */
[----:B------:R-:W-:Y:S05]  /*0650*/  BSYNC.RECONVERGENT B0 ;  /* 0x0000000000007941 */ /* 0x000fea0003800200 */
.L_x_29:
[----:B------:R3:W-:Y:S04]  /*0660*/  STS [R23], R4 ;  /* 0x0000000417007388 */ /* 0x0007e80000000800 */
[----:B-----5:R3:W-:Y:S02]  /*0670*/  STS [R11], R0 ;  /* 0x000000000b007388 */ /* 0x0207e40000000800 */
.L_x_28:
[----:B------:R-:W-:Y:S05]  /*0680*/  BSYNC.RECONVERGENT B1 ;  /* 0x0000000000017941 */ /* 0x000fea0003800200 */
.L_x_27:
[----:B------:R-:W-:Y:S01]  /*0690*/  BAR.SYNC.DEFER_BLOCKING 0x0 ;  /* 0x0000000000007b1d */ /* 0x000fe20000010000 */
[----:B------:R-:W-:-:S05]  /*06a0*/  ISETP.GT.U32.AND P1, PT, R22, 0x1f, PT ;  /* 0x0000001f1600780c */ /* 0x000fca0003f24070 */
[----:B------:R-:W-:Y:S01]  /*06b0*/  BSSY.RECONVERGENT B0, `(.L_x_37) ;  /* 0x000000f000007945 */ /* 0x000fe20003800200 */
[----:B------:R4:W-:Y:S03]  /*06c0*/  STS [R23], RZ ;  /* 0x000000ff17007388 */ /* 0x0009e60000000800 */
[----:B------:R-:W-:Y:S05]  /*06d0*/  @P0 BRA `(.L_x_38) ;  /* 0x0000000000300947 */ /* 0x000fea0003800000 */
[----:B------:R-:W0:Y:S01]  /*06e0*/  LDC.64 R2, c[0x0][0x3c0] ;  /* 0x0000f000ff027b82 */ /* 0x000e220000000a00 */
[----:B---3--:R-:W-:Y:S02]  /*06f0*/  IMAD.MOV.U32 R0, RZ, RZ, RZ ;  /* 0x000000ffff007224 */ /* 0x008fe400078e00ff */
[----:B------:R-:W-:-:S07]  /*0700*/  IMAD.MOV.U32 R6, RZ, RZ, R22 ;  /* 0x000000ffff067224 */ /* 0x000fce00078e0016 */
.L_x_39:
[----:B------:R-:W-:-:S04]  /*0710*/  IMAD R5, R25, 0x100, R6 ;  /* 0x0000010019057824 */ /* 0x000fc800078e0206 */
[----:B0-----:R-:W-:-:S06]  /*0720*/  IMAD.WIDE.U32 R4, R5, 0x4, R2 ;  /* 0x0000000405047825 */ /* 0x001fcc00078e0002 */
[----:B------:R-:W3:Y:S02]  /*0730*/  LDG.E R4, desc[UR8][R4.64] ;  /* 0x0000000804047981 */ /* 0x000ee4000c1e1900 */
[----:B---3--:R-:W-:-:S13]  /*0740*/  ISETP.NE.AND P0, PT, R4, RZ, PT ;  /* 0x000000ff0400720c */ /* 0x008fda0003f05270 */
[----:B------:R-:W-:-:S05]  /*0750*/  @P0 IADD3 R0, PT, PT, R0, 0x1, RZ ;  /* 0x0000000100000810 */ /* 0x000fca0007ffe0ff */
[----:B------:R0:W-:Y:S01]  /*0760*/  @P0 STS [R23], R0 ;  /* 0x0000000017000388 */ /* 0x0001e20000000800 */
[C---:B------:R-:W-:Y:S01]  /*0770*/  ISETP.GE.U32.AND P0, PT, R6.reuse, 0xc0, PT ;  /* 0x000000c00600780c */ /* 0x040fe20003f06070 */
[----:B------:R-:W-:-:S12]  /*0780*/  VIADD R6, R6, 0x40 ;  /* 0x0000004006067836 */ /* 0x000fd80000000000 */
[----:B0-----:R-:W-:Y:S05]  /*0790*/  @!P0 BRA `(.L_x_39) ;  /* 0xfffffffc00dc8947 */ /* 0x001fea000383ffff */
.L_x_38:
[----:B------:R-:W-:Y:S05]  /*07a0*/  BSYNC.RECONVERGENT B0 ;  /* 0x0000000000007941 */ /* 0x000fea0003800200 */
.L_x_37:
[----:B------:R-:W-:Y:S01]  /*07b0*/  BAR.SYNC.DEFER_BLOCKING 0x0 ;  /* 0x0000000000007b1d */ /* 0x000fe20000010000 */
[----:B------:R-:W-:Y:S02]  /*07c0*/  ISETP.NE.AND P6, PT, R20, 0x1, PT ;  /* 0x000000011400780c */ /* 0x000fe40003fc5270 */
[C---:B---3--:R-:W-:Y:S02]  /*07d0*/  LOP3.LUT R4, R22.reuse, 0x3e3, RZ, 0xc0, !PT ;  /* 0x000003e316047812 */ /* 0x048fe400078ec0ff */
[----:B------:R-:W-:Y:S01]  /*07e0*/  ISETP.NE.AND P2, PT, R22, 0x1f, PT ;  /* 0x0000001f1600780c */ /* 0x000fe20003f45270 */
[----:B------:R-:W-:Y:S01]  /*07f0*/  BSSY.RECONVERGENT B0, `(.L_x_40) ;  /* 0x0000055000007945 */ /* 0x000fe20003800200 */
[----:B------:R-:W-:Y:S02]  /*0800*/  ISETP.NE.AND P5, PT, R4, 0x3, PT ;  /* 0x000000030400780c */ /* 0x000fe40003fa5270 */
[----:B------:R-:W-:Y:S01]  /*0810*/  ISETP.NE.AND P0, PT, R22, RZ, PT ;  /* 0x000000ff1600720c */ /* 0x000fe20003f05270 */
[----:B------:R-:W-:Y:S04]  /*0820*/  @!P1 LDS R0, [R9] ;  /* 0x0000000009009984 */ /* 0x000fe80000000800 */
[----:B------:R-:W3:Y:S02]  /*0830*/  @!P1 LDS R3, [R9+0x4] ;  /* 0x0000040009039984 */ /* 0x000ee40000000800 */
[----:B---3--:R-:W-:-:S05]  /*0840*/  @!P1 IMAD.IADD R0, R0, 0x1, R3 ;  /* 0x0000000100009824 */ /* 0x008fca00078e0203 */
[----:B------:R3:W-:Y:S01]  /*0850*/  @!P1 STS [R9+0x4], R0 ;  /* 0x0000040009009388 */ /* 0x0007e20000000800 */
[----:B------:R-:W-:Y:S01]  /*0860*/  BAR.SYNC.DEFER_BLOCKING 0x0 ;  /* 0x0000000000007b1d */ /* 0x000fe20000010000 */
[----:B---3--:R-:W-:-:S04]  /*0870*/  LOP3.LUT R0, R22, 0x3e7, RZ, 0xc0, !PT ;  /* 0x000003e716007812 */ /* 0x008fc800078ec0ff */
[----:B------:R-:W-:Y:S01]  /*0880*/  ISETP.NE.AND P4, PT, R0, 0x7, PT ;  /* 0x000000070000780c */ /* 0x000fe20003f85270 */
[----:B------:R-:W-:Y:S04]  /*0890*/  @!P6 LDS R2, [R9+-0x4] ;  /* 0xfffffc000902e984 */ /* 0x000fe80000000800 */
        /* <DEDUP_REMOVED lines=8> */
[----:B---3--:R-:W-:-:S05]  /*0920*/  @!P5 IADD3 R4, PT, PT, R3, R4, RZ ;  /* 0x000000040304d210 */ /* 0x008fca0007ffe0ff */
[----:B------:R-:W-:Y:S01]  /*0930*/  @!P5 STS [R9+0x4], R4 ;  /* 0x000004040900d388 */ /* 0x000fe20000000800 */
[----:B------:R-:W-:Y:S06]  /*0940*/  BAR.SYNC.DEFER_BLOCKING 0x0 ;  /* 0x0000000000007b1d */ /* 0x000fec0000010000 */
[----:B------:R-:W-:Y:S04]  /*0950*/  @!P4 LDS R0, [R9+-0x1c] ;  /* 0xffffe4000900c984 */ /* 0x000fe80000000800 */
[----:B------:R-:W3:Y:S02]  /*0960*/  @!P4 LDS R3, [R9+0x4] ;  /* 0x000004000903c984 */ /* 0x000ee40000000800 */
[----:B---3--:R-:W-:-:S05]  /*0970*/  @!P4 IMAD.IADD R0, R0, 0x1, R3 ;  /* 0x000000010000c824 */ /* 0x008fca00078e0203 */
        /* <DEDUP_REMOVED lines=11> */
[----:B------:R-:W-:Y:S08]  /*0a30*/  BAR.SYNC.DEFER_BLOCKING 0x0 ;  /* 0x0000000000007b1d */ /* 0x000ff00000010000 */
[----:B------:R-:W-:Y:S06]  /*0a40*/  BAR.SYNC.DEFER_BLOCKING 0x0 ;  /* 0x0000000000007b1d */ /* 0x000fec0000010000 */
[----:B------:R-:W-:Y:S02]  /*0a50*/  LDS R0, [UR7+-0x4] ;  /* 0xfffffc07ff007984 */ /* 0x000fe40008000800 */
[----:B------:R-:W-:Y:S06]  /*0a60*/  BAR.SYNC.DEFER_BLOCKING 0x0 ;  /* 0x0000000000007b1d */ /* 0x000fec0000010000 */
[----:B------:R-:W-:Y:S02]  /*0a70*/  @!P0 STS [UR7+-0x4], RZ ;  /* 0xfffffcffff008988 */ /* 0x000fe40008000807 */
[----:B------:R-:W-:Y:S06]  /*0a80*/  BAR.SYNC.DEFER_BLOCKING 0x0 ;  /* 0x0000000000007b1d */ /* 0x000fec0000010000 */
[----:B------:R-:W-:Y:S04]  /*0a90*/  @!P2 LDS R2, [R9+-0x7c] ;  /* 0xffff84000902a984 */ /* 0x000fe80000000800 */
[----:B------:R-:W3:Y:S02]  /*0aa0*/  @!P2 LDS R3, [R9+0x4] ;  /* 0x000004000903a984 */ /* 0x000ee40000000800 */
[----:B---3--:R-:W-:-:S02]  /*0ab0*/  @!P2 IADD3 R2, PT, PT, R2, R3, RZ ;  /* 0x000000030202a210 */ /* 0x008fc40007ffe0ff */
[----:B------:R-:W-:Y:S04]  /*0ac0*/  @!P2 STS [R9+-0x7c], R3 ;  /* 0xffff84030900a388 */ /* 0x000fe80000000800 */
[----:B------:R-:W-:Y:S01]  /*0ad0*/  @!P2 STS [R9+0x4], R2 ;  /* 0x000004020900a388 */ /* 0x000fe20000000800 */
[----:B------:R-:W-:Y:S06]  /*0ae0*/  BAR.SYNC.DEFER_BLOCKING 0x0 ;  /* 0x0000000000007b1d */ /* 0x000fec0000010000 */
[----:B------:R-:W-:Y:S04]  /*0af0*/  @!P3 LDS R4, [R9+-0x3c] ;  /* 0xffffc4000904b984 */ /* 0x000fe80000000800 */
[----:B------:R-:W3:Y:S02]  /*0b00*/  @!P3 LDS R5, [R9+0x4] ;  /* 0x000004000905b984 */ /* 0x000ee40000000800 */
[----:B---3--:R-:W-:-:S02]  /*0b10*/  @!P3 IMAD.IADD R4, R4, 0x1, R5 ;  /* 0x000000010404b824 */ /* 0x008fc400078e0205 */
[----:B------:R-:W-:Y:S04]  /*0b20*/  @!P3 STS [R9+-0x3c], R5 ;  /* 0xffffc4050900b388 */ /* 0x000fe80000000800 */
[----:B------:R-:W-:Y:S01]  /*0b30*/  @!P3 STS [R9+0x4], R4 ;  /* 0x000004040900b388 */ /* 0x000fe20000000800 */
[----:B------:R-:W-:Y:S06]  /*0b40*/  BAR.SYNC.DEFER_BLOCKING 0x0 ;  /* 0x0000000000007b1d */ /* 0x000fec0000010000 */
[----:B------:R-:W-:Y:S04]  /*0b50*/  @!P4 LDS R6, [R9+-0x1c] ;  /* 0xffffe4000906c984 */ /* 0x000fe80000000800 */
[----:B-1----:R-:W1:Y:S02]  /*0b60*/  @!P4 LDS R12, [R9+0x4] ;  /* 0x00000400090cc984 */ /* 0x002e640000000800 */
[----:B-1----:R-:W-:-:S02]  /*0b70*/  @!P4 IMAD.IADD R6, R6, 0x1, R12 ;  /* 0x000000010606c824 */ /* 0x002fc400078e020c */
[----:B------:R-:W-:Y:S04]  /*0b80*/  @!P4 STS [R9+-0x1c], R12 ;  /* 0xffffe40c0900c388 */ /* 0x000fe80000000800 */
[----:B------:R-:W-:Y:S01]  /*0b90*/  @!P4 STS [R9+0x4], R6 ;  /* 0x000004060900c388 */ /* 0x000fe20000000800 */
[----:B------:R-:W-:Y:S06]  /*0ba0*/  BAR.SYNC.DEFER_BLOCKING 0x0 ;  /* 0x0000000000007b1d */ /* 0x000fec0000010000 */
[----:B------:R-:W-:Y:S04]  /*0bb0*/  @!P5 LDS R2, [R9+-0xc] ;  /* 0xfffff4000902d984 */ /* 0x000fe80000000800 */
[----:B------:R-:W1:Y:S02]  /*0bc0*/  @!P5 LDS R3, [R9+0x4] ;  /* 0x000004000903d984 */ /* 0x000e640000000800 */
[----:B-1----:R-:W-:-:S02]  /*0bd0*/  @!P5 IADD3 R2, PT, PT, R2, R3, RZ ;  /* 0x000000030202d210 */ /* 0x002fc40007ffe0ff */
[----:B------:R-:W-:Y:S04]  /*0be0*/  @!P5 STS [R9+-0xc], R3 ;  /* 0xfffff4030900d388 */ /* 0x000fe80000000800 */
[----:B------:R-:W-:Y:S01]  /*0bf0*/  @!P5 STS [R9+0x4], R2 ;  /* 0x000004020900d388 */ /* 0x000fe20000000800 */
[----:B------:R-:W-:Y:S06]  /*0c00*/  BAR.SYNC.DEFER_BLOCKING 0x0 ;  /* 0x0000000000007b1d */ /* 0x000fec0000010000 */
[----:B------:R-:W-:Y:S04]  /*0c10*/  @!P6 LDS R4, [R9+-0x4] ;  /* 0xfffffc000904e984 */ /* 0x000fe80000000800 */
[----:B------:R-:W1:Y:S02]  /*0c20*/  @!P6 LDS R5, [R9+0x4] ;  /* 0x000004000905e984 */ /* 0x000e640000000800 */
[----:B-1----:R-:W-:-:S02]  /*0c30*/  @!P6 IMAD.IADD R4, R4, 0x1, R5 ;  /* 0x000000010404e824 */ /* 0x002fc400078e0205 */
[----:B------:R-:W-:Y:S04]  /*0c40*/  @!P6 STS [R9+-0x4], R5 ;  /* 0xfffffc050900e388 */ /* 0x000fe80000000800 */
[----:B------:R-:W-:Y:S01]  /*0c50*/  @!P6 STS [R9+0x4], R4 ;  /* 0x000004040900e388 */ /* 0x000fe20000000800 */
[----:B------:R-:W-:Y:S06]  /*0c60*/  BAR.SYNC.DEFER_BLOCKING 0x0 ;  /* 0x0000000000007b1d */ /* 0x000fec0000010000 */
[----:B------:R-:W-:Y:S04]  /*0c70*/  @!P1 LDS R6, [R9] ;  /* 0x0000000009069984 */ /* 0x000fe80000000800 */
[----:B------:R-:W1:Y:S02]  /*0c80*/  @!P1 LDS R12, [R9+0x4] ;  /* 0x00000400090c9984 */ /* 0x000e640000000800 */
[----:B-1----:R-:W-:-:S02]  /*0c90*/  @!P1 IMAD.IADD R6, R6, 0x1, R12 ;  /* 0x0000000106069824 */ /* 0x002fc400078e020c */
[----:B------:R1:W-:Y:S04]  /*0ca0*/  @!P1 STS [R9], R12 ;  /* 0x0000000c09009388 */ /* 0x0003e80000000800 */
[----:B------:R1:W-:Y:S01]  /*0cb0*/  @!P1 STS [R9+0x4], R6 ;  /* 0x0000040609009388 */ /* 0x0003e20000000800 */
[----:B------:R-:W-:Y:S06]  /*0cc0*/  BAR.SYNC.DEFER_BLOCKING 0x0 ;  /* 0x0000000000007b1d */ /* 0x000fec0000010000 */
[----:B------:R-:W-:Y:S05]  /*0cd0*/  @P0 BRA `(.L_x_41) ;  /* 0x0000000000180947 */ /* 0x000fea0003800000 */
[----:B------:R-:W3:Y:S02]  /*0ce0*/  LDC.64 R2, c[0x4][RZ] ;  /* 0x01000000ff027b82 */ /* 0x000ee40000000a00 */
[----:B---3--:R-:W3:Y:S06]  /*0cf0*/  ATOMG.E.ADD.STRONG.GPU PT, R0, desc[UR8][R2.64], R0 ;  /* 0x80000000020079a8 */ /* 0x008eec00081ef108 */
[----:B------:R-:W5:Y:S01]  /*0d00*/  S2UR UR6, SR_CgaCtaId ;  /* 0x00000000000679c3 */ /* 0x000f620000008800 */
[----:B------:R-:W-:Y:S02]  /*0d10*/  UMOV UR5, 0x400 ;  /* 0x0000040000057882 */ /* 0x000fe40000000000 */
[----:B-----5:R-:W-:-:S09]  /*0d20*/  ULEA UR5, UR6, UR5, 0x18 ;  /* 0x0000000506057291 */ /* 0x020fd2000f8ec0ff */
[----:B---3--:R3:W-:Y:S03]  /*0d30*/  STS [UR5+0x100], R0 ;  /* 0x00010000ff007988 */ /* 0x0087e60008000805 */
.L_x_41:
[----:B------:R-:W-:Y:S05]  /*0d40*/  BSYNC.RECONVERGENT B0 ;  /* 0x0000000000007941 */ /* 0x000fea0003800200 */
.L_x_40:
[----:B------:R-:W-:Y:S01]  /*0d50*/  BAR.SYNC.DEFER_BLOCKING 0x0 ;  /* 0x0000000000007b1d */ /* 0x000fe20000010000 */
[----:B------:R-:W-:-:S05]  /*0d60*/  ISETP.GT.U32.AND P0, PT, R22, 0xff, PT ;  /* 0x000000ff1600780c */ /* 0x000fca0003f04070 */
[----:B------:R-:W-:Y:S08]  /*0d70*/  BSSY.RECONVERGENT B0, `(.L_x_42) ;  /* 0x000001d000007945 */ /* 0x000ff00003800200 */
[----:B------:R-:W-:Y:S05]  /*0d80*/  @P0 BRA `(.L_x_43) ;  /* 0x00000000006c0947 */ /* 0x000fea0003800000 */
[----:B------:R-:W5:Y:S01]  /*0d90*/  S2UR UR6, SR_CgaCtaId ;  /* 0x00000000000679c3 */ /* 0x000f620000008800 */
[----:B------:R-:W-:Y:S01]  /*0da0*/  UMOV UR5, 0x400 ;  /* 0x0000040000057882 */ /* 0x000fe20000000000 */
[----:B------:R-:W-:Y:S06]  /*0db0*/  LDS R13, [R23] ;  /* 0x00000000170d7984 */ /* 0x000fec0000000800 */
[----:B------:R-:W0:Y:S08]  /*0dc0*/  LDC.64 R4, c[0x0][0x3c0] ;  /* 0x0000f000ff047b82 */ /* 0x000e300000000a00 */
[----:B------:R-:W0:Y:S01]  /*0dd0*/  LDC.64 R2, c[0x0][0x3b0] ;  /* 0x0000ec00ff027b82 */ /* 0x000e220000000a00 */
[----:B-----5:R-:W-:-:S09]  /*0de0*/  ULEA UR5, UR6, UR5, 0x18 ;  /* 0x0000000506057291 */ /* 0x020fd2000f8ec0ff */
[----:B---3--:R-:W3:Y:S02]  /*0df0*/  LDS R0, [UR5+0x100] ;  /* 0x00010005ff007984 */ /* 0x008ee40008000800 */
[----:B---3--:R-:W-:Y:S01]  /*0e00*/  IADD3 R17, PT, PT, R0, R13, RZ ;  /* 0x0000000d00117210 */ /* 0x008fe20007ffe0ff */
[----:B0-----:R-:W-:-:S07]  /*0e10*/  IMAD.MOV.U32 R0, RZ, RZ, R22 ;  /* 0x000000ffff007224 */ /* 0x001fce00078e0016 */
.L_x_46:
[----:B0-----:R-:W-:-:S04]  /*0e20*/  IMAD R13, R25, 0x100, R0 ;  /* 0x00000100190d7824 */ /* 0x001fc800078e0200 */
[----:B-1----:R-:W-:-:S05]  /*0e30*/  IMAD.WIDE.U32 R12, R13, 0x4, R4 ;  /* 0x000000040d0c7825 */ /* 0x002fca00078e0004 */
[----:B------:R-:W3:Y:S01]  /*0e40*/  LDG.E R6, desc[UR8][R12.64] ;  /* 0x000000080c067981 */ /* 0x000ee2000c1e1900 */
[----:B------:R-:W-:Y:S01]  /*0e50*/  BSSY.RECONVERGENT B1, `(.L_x_44) ;  /* 0x000000c000017945 */ /* 0x000fe20003800200 */
[----:B------:R-:W-:Y:S02]  /*0e60*/  ISETP.GE.U32.AND P1, PT, R0, 0xc0, PT ;  /* 0x000000c00000780c */ /* 0x000fe40003f26070 */
[----:B---3--:R-:W-:Y:S02]  /*0e70*/  ISETP.NE.AND P0, PT, R6, RZ, PT ;  /* 0x000000ff0600720c */ /* 0x008fe40003f05270 */
[----:B------:R-:W-:-:S11]  /*0e80*/  IADD3 R6, PT, PT, R0, 0x40, RZ ;  /* 0x0000004000067810 */ /* 0x000fd60007ffe0ff */
[----:B------:R-:W-:Y:S05]  /*0e90*/  @!P0 BRA `(.L_x_45) ;  /* 0x00000000001c8947 */ /* 0x000fea0003800000 */
[----:B------:R-:W-:-:S05]  /*0ea0*/  IMAD.WIDE R14, R17, 0xc, R2 ;  /* 0x0000000c110e7825 */ /* 0x000fca00078e0202 */
[----:B------:R0:W-:Y:S04]  /*0eb0*/  STG.E desc[UR8][R14.64+0x4], R21 ;  /* 0x000004150e007986 */ /* 0x0001e8000c101908 */
[----:B------:R-:W3:Y:S01]  /*0ec0*/  LDG.E R13, desc[UR8][R12.64] ;  /* 0x000000080c0d7981 */ /* 0x000ee2000c1e1900 */
[----:B--2---:R-:W-:Y:S02]  /*0ed0*/  VIADD R19, R0, UR4 ;  /* 0x0000000400137c36 */ /* 0x004fe40008000000 */
[----:B------:R-:W-:-:S03]  /*0ee0*/  VIADD R17, R17, 0x1 ;  /* 0x0000000111117836 */ /* 0x000fc60000000000 */
[----:B------:R0:W-:Y:S04]  /*0ef0*/  STG.E desc[UR8][R14.64], R19 ;  /* 0x000000130e007986 */ /* 0x0001e8000c101908 */
[----:B---3--:R0:W-:Y:S02]  /*0f00*/  STG.E desc[UR8][R14.64+0x8], R13 ;  /* 0x0000080d0e007986 */ /* 0x0081e4000c101908 */
.L_x_45:
[----:B------:R-:W-:Y:S05]  /*0f10*/  BSYNC.RECONVERGENT B1 ;  /* 0x0000000000017941 */ /* 0x000fea0003800200 */
.L_x_44:
[----:B------:R-:W-:Y:S01]  /*0f20*/  MOV R0, R6 ;  /* 0x0000000600007202 */ /* 0x000fe20000000f00 */
[----:B------:R-:W-:Y:S06]  /*0f30*/  @!P1 BRA `(.L_x_46) ;  /* 0xfffffffc00b89947 */ /* 0x000fec000383ffff */
.L_x_43:
[----:B------:R-:W-:Y:S05]  /*0f40*/  BSYNC.RECONVERGENT B0 ;  /* 0x0000000000007941 */ /* 0x000fea0003800200 */
.L_x_42:
[----:B------:R-:W5:Y:S01]  /*0f50*/  LDC R2, c[0x0][0x3b8] ;  /* 0x0000ee00ff027b82 */ /* 0x000f620000000800 */
[----:B------:R-:W-:-:S07]  /*0f60*/  UIADD3 UR4, UPT, UPT, UR4, 0x100, URZ ;  /* 0x0000010004047890 */ /* 0x000fce000fffe0ff */
[----:B------:R-:W-:Y:S01]  /*0f70*/  BAR.SYNC.DEFER_BLOCKING 0x0 ;  /* 0x0000000000007b1d */ /* 0x000fe20000010000 */
[----:B-----5:R-:W-:Y:S02]  /*0f80*/  ISETP.LE.AND P0, PT, R2, UR4, PT ;  /* 0x0000000402007c0c */ /* 0x020fe4000bf03270 */
[----:B------:R-:W-:-:S11]  /*0f90*/  VIADDMNMX R7, R7, 0x100, R2, PT ;  /* 0x0000010007077846 */ /* 0x000fd60003800102 */
[----:B------:R-:W-:Y:S05]  /*0fa0*/  @!P0 BRA `(.L_x_47) ;  /* 0xfffffff000908947 */ /* 0x000fea000383ffff */
.L_x_23:
[----:B---3--:R-:W0:Y:S08]  /*0fb0*/  LDC R0, c[0x0][0x370] ;  /* 0x0000dc00ff007b82 */ /* 0x008e300000000800 */
[----:B------:R-:W-:Y:S01]  /*0fc0*/  BAR.SYNC.DEFER_BLOCKING 0x0 ;  /* 0x0000000000007b1d */ /* 0x000fe20000010000 */
[----:B0-----:R-:W-:-:S05]  /*0fd0*/  IMAD.IADD R21, R0, 0x1, R21 ;  /* 0x0000000100157824 */ /* 0x001fca00078e0215 */
[----:B------:R-:W-:-:S13]  /*0fe0*/  ISETP.GE.AND P0, PT, R21, R2, PT ;  /* 0x000000021500720c */ /* 0x000fda0003f06270 */
[----:B------:R-:W-:Y:S05]  /*0ff0*/  @!P0 BRA `(.L_x_48) ;  /* 0xfffffff000508947 */ /* 0x000fea000383ffff */
[----:B------:R-:W-:Y:S05]  /*1000*/  EXIT ;  /* 0x000000000000794d */ /* 0x000fea0003800000 */
.L_x_49:
        /* <DEDUP_REMOVED lines=15> */
.L_x_69:


//--------------------- .text._Z7aborterv         --------------------------
	.section	.text._Z7aborterv,"ax",@progbits
	.align	128
        .global         _Z7aborterv
        .type           _Z7aborterv,@function
        .size           _Z7aborterv,(.L_x_70 - _Z7aborterv)
        .other          _Z7aborterv,@"STO_CUDA_ENTRY STV_DEFAULT"
_Z7aborterv:
.text._Z7aborterv:
[----:B------:R-:W-:Y:S08]  /*0000*/  LDC R1, c[0x0][0x37c] ;  /* 0x0000df00ff017b82 */ /* 0x000ff00000000800 */
[----:B------:R-:W0:Y:S01]  /*0010*/  LDC.64 R2, c[0x4][0x8] ;  /* 0x01000200ff027b82 */ /* 0x000e220000000a00 */
[----:B------:R-:W0:Y:S01]  /*0020*/  LDCU.64 UR4, c[0x0][0x358] ;  /* 0x00006b00ff0477ac */ /* 0x000e220008000a00 */
[----:B------:R-:W-:-:S05]  /*0030*/  HFMA2 R0, -RZ, RZ, 0, 5.9604644775390625e-08 ;  /* 0x00000001ff007431 */ /* 0x000fca00000001ff */
[----:B0-----:R-:W-:Y:S01]  /*0040*/  STG.E.U8 desc[UR4][R2.64], R0 ;  /* 0x0000000002007986 */ /* 0x001fe2000c101104 */
[----:B------:R-:W-:Y:S05]  /*0050*/  EXIT ;  /* 0x000000000000794d */ /* 0x000fea0003800000 */
.L_x_50:
        /* <DEDUP_REMOVED lines=10> */
.L_x_70:


//--------------------- .text._Z9cost_spmvPKiS0_S0_Pii --------------------------
	.section	.text._Z9cost_spmvPKiS0_S0_Pii,"ax",@progbits
	.align	128
        .global         _Z9cost_spmvPKiS0_S0_Pii
        .type           _Z9cost_spmvPKiS0_S0_Pii,@function
        .size           _Z9cost_spmvPKiS0_S0_Pii,(.L_x_71 - _Z9cost_spmvPKiS0_S0_Pii)
        .other          _Z9cost_spmvPKiS0_S0_Pii,@"STO_CUDA_ENTRY STV_DEFAULT"
_Z9cost_spmvPKiS0_S0_Pii:
.text._Z9cost_spmvPKiS0_S0_Pii:
[----:B------:R-:W-:Y:S08]  /*0000*/  LDC R1, c[0x0][0x37c] ;  /* 0x0000df00ff017b82 */ /* 0x000ff00000000800 */
[----:B------:R-:W0:Y:S08]  /*0010*/  S2UR UR6, SR_CTAID.X ;  /* 0x00000000000679c3 */ /* 0x000e300000002500 */
[----:B------:R-:W0:Y:S02]  /*0020*/  LDC R0, c[0x0][0x3a0] ;  /* 0x0000e800ff007b82 */ /* 0x000e240000000800 */
[----:B0-----:R-:W-:-:S13]  /*0030*/  ISETP.LE.AND P0, PT, R0, UR6, PT ;  /* 0x0000000600007c0c */ /* 0x001fda000bf03270 */
[----:B------:R-:W-:Y:S05]  /*0040*/  @P0 EXIT ;  /* 0x000000000000094d */ /* 0x000fea0003800000 */
[----:B------:R-:W0:Y:S01]  /*0050*/  S2R R0, SR_TID.X ;  /* 0x0000000000007919 */ /* 0x000e220000002100 */
[----:B------:R-:W1:Y:S01]  /*0060*/  S2UR UR5, SR_CgaCtaId ;  /* 0x00000000000579c3 */ /* 0x000e620000008800 */
[----:B------:R-:W-:Y:S01]  /*0070*/  UMOV UR4, 0x400 ;  /* 0x0000040000047882 */ /* 0x000fe20000000000 */
[----:B------:R-:W-:Y:S01]  /*0080*/  MOV R3, UR6 ;  /* 0x0000000600037c02 */ /* 0x000fe20008000f00 */
[----:B------:R-:W2:Y:S05]  /*0090*/  LDCU.64 UR8, c[0x0][0x358] ;  /* 0x00006b00ff0877ac */ /* 0x000eaa0008000a00 */
[----:B------:R-:W3:Y:S01]  /*00a0*/  LDC R2, c[0x0][0x370] ;  /* 0x0000dc00ff027b82 */ /* 0x000ee20000000800 */
[----:B-1----:R-:W-:-:S06]  /*00b0*/  ULEA UR4, UR5, UR4, 0x18 ;  /* 0x0000000405047291 */ /* 0x002fcc000f8ec0ff */
[----:B0-2---:R-:W-:-:S07]  /*00c0*/  LEA R4, R0, UR4, 0x2 ;  /* 0x0000000400047c11 */ /* 0x005fce000f8e10ff */
.L_x_60:
[----:B01----:R-:W0:Y:S01]  /*00d0*/  LDC.64 R8, c[0x0][0x388] ;  /* 0x0000e200ff087b82 */ /* 0x003e220000000a00 */
[----:B------:R-:W1:Y:S01]  /*00e0*/  LDCU UR4, c[0x0][0x3a0] ;  /* 0x00007400ff0477ac */ /* 0x000e620008000800 */
[----:B0-----:R-:W-:-:S05]  /*00f0*/  IMAD.WIDE R8, R3, 0x4, R8 ;  /* 0x0000000403087825 */ /* 0x001fca00078e0208 */
[----:B--234-:R-:W2:Y:S04]  /*0100*/  LDG.E R7, desc[UR8][R8.64] ;  /* 0x0000000808077981 */ /* 0x01cea8000c1e1900 */
[----:B------:R-:W4:Y:S01]  /*0110*/  LDG.E R6, desc[UR8][R8.64+0x4] ;  /* 0x0000040808067981 */ /* 0x000f22000c1e1900 */
[----:B------:R-:W-:Y:S01]  /*0120*/  MOV R5, R3 ;  /* 0x0000000300057202 */ /* 0x000fe20000000f00 */
[----:B---3--:R-:W-:Y:S01]  /*0130*/  IMAD.IADD R3, R2, 0x1, R3 ;  /* 0x0000000102037824 */ /* 0x008fe200078e0203 */
[----:B------:R-:W-:Y:S01]  /*0140*/  BSSY.RECONVERGENT B0, `(.L_x_51) ;  /* 0x0000055000007945 */ /* 0x000fe20003800200 */
[----:B------:R0:W-:Y:S03]  /*0150*/  STS [R4], RZ ;  /* 0x000000ff04007388 */ /* 0x0001e60000000800 */
[----:B-1----:R-:W-:-:S02]  /*0160*/  ISETP.GE.AND P1, PT, R3, UR4, PT ;  /* 0x0000000403007c0c */ /* 0x002fc4000bf26270 */
[----:B--2---:R-:W-:-:S04]  /*0170*/  IADD3 R7, PT, PT, R7, R0, RZ ;  /* 0x0000000007077210 */ /* 0x004fc80007ffe0ff */
[----:B----4-:R-:W-:-:S13]  /*0180*/  ISETP.GE.AND P0, PT, R7, R6, PT ;  /* 0x000000060700720c */ /* 0x010fda0003f06270 */
[----:B0-----:R-:W-:Y:S05]  /*0190*/  @P0 BRA `(.L_x_52) ;  /* 0x00000004003c0947 */ /* 0x001fea0003800000 */
[----:B------:R-:W-:Y:S01]  /*01a0*/  IMAD.IADD R8, R6, 0x1, -R7 ;  /* 0x0000000106087824 */ /* 0x000fe200078e0a07 */
[----:B------:R-:W-:Y:S01]  /*01b0*/  BSSY.RECONVERGENT B1, `(.L_x_53) ;  /* 0x000002a000017945 */ /* 0x000fe20003800200 */
[----:B------:R-:W-:-:S03]  /*01c0*/  PLOP3.LUT P0, PT, PT, PT, PT, 0x80, 0x8 ;  /* 0x000000000008781c */ /* 0x000fc60003f0f070 */
[----:B------:R-:W-:-:S13]  /*01d0*/  ISETP.GT.AND P2, PT, R8, 0x60, PT ;  /* 0x000000600800780c */ /* 0x000fda0003f44270 */
[----:B------:R-:W-:Y:S05]  /*01e0*/  @!P2 BRA `(.L_x_54) ;  /* 0x000000000098a947 */ /* 0x000fea0003800000 */
[----:B------:R-:W-:Y:S02]  /*01f0*/  PLOP3.LUT P0, PT, PT, PT, PT, 0x8, 0x80 ;  /* 0x000000000080781c */ /* 0x000fe40003f0e170 */
[----:B------:R-:W-:-:S11]  /*0200*/  IADD3 R8, PT, PT, R6, -0x60, RZ ;  /* 0xffffffa006087810 */ /* 0x000fd60007ffe0ff */
.L_x_55:
[----:B0-----:R-:W0:Y:S01]  /*0210*/  LDC.64 R10, c[0x0][0x390] ;  /* 0x0000e400ff0a7b82 */ /* 0x001e220000000a00 */
[C---:B------:R-:W-:Y:S01]  /*0220*/  VIADD R15, R7.reuse, 0x20 ;  /* 0x00000020070f7836 */ /* 0x040fe20000000000 */
[C---:B------:R-:W-:Y:S01]  /*0230*/  IADD3 R19, PT, PT, R7.reuse, 0x40, RZ ;  /* 0x0000004007137810 */ /* 0x040fe20007ffe0ff */
[C---:B------:R-:W-:Y:S01]  /*0240*/  VIADD R21, R7.reuse, 0x60 ;  /* 0x0000006007157836 */ /* 0x040fe20000000000 */
[----:B------:R-:W1:Y:S01]  /*0250*/  LDS R9, [R4] ;  /* 0x0000000004097984 */ /* 0x000e620000000800 */
[----:B0-----:R-:W-:-:S06]  /*0260*/  IMAD.WIDE R12, R7, 0x4, R10 ;  /* 0x00000004070c7825 */ /* 0x001fcc00078e020a */
[----:B------:R-:W2:Y:S01]  /*0270*/  LDG.E R13, desc[UR8][R12.64] ;  /* 0x000000080c0d7981 */ /* 0x000ea2000c1e1900 */
[----:B------:R-:W-:-:S06]  /*0280*/  IMAD.WIDE R14, R15, 0x4, R10 ;  /* 0x000000040f0e7825 */ /* 0x000fcc00078e020a */
[----:B------:R-:W3:Y:S01]  /*0290*/  LDG.E R15, desc[UR8][R14.64] ;  /* 0x000000080e0f7981 */ /* 0x000ee2000c1e1900 */
[----:B------:R-:W-:-:S06]  /*02a0*/  IMAD.WIDE R18, R19, 0x4, R10 ;  /* 0x0000000413127825 */ /* 0x000fcc00078e020a */
[----:B------:R-:W4:Y:S01]  /*02b0*/  LDG.E R19, desc[UR8][R18.64] ;  /* 0x0000000812137981 */ /* 0x000f22000c1e1900 */
[----:B------:R-:W-:Y:S02]  /*02c0*/  IMAD.WIDE R20, R21, 0x4, R10 ;  /* 0x0000000415147825 */ /* 0x000fe400078e020a */
[----:B------:R-:W2:Y:S04]  /*02d0*/  LDC.64 R10, c[0x0][0x380] ;  /* 0x0000e000ff0a7b82 */ /* 0x000ea80000000a00 */
[----:B------:R-:W5:Y:S01]  /*02e0*/  LDG.E R21, desc[UR8][R20.64] ;  /* 0x0000000814157981 */ /* 0x000f62000c1e1900 */
[----:B--2---:R-:W-:-:S06]  /*02f0*/  IMAD.WIDE R12, R13, 0x4, R10 ;  /* 0x000000040d0c7825 */ /* 0x004fcc00078e020a */
[----:B------:R-:W1:Y:S01]  /*0300*/  LDG.E R12, desc[UR8][R12.64] ;  /* 0x000000080c0c7981 */ /* 0x000e62000c1e1900 */
[----:B---3--:R-:W-:-:S06]  /*0310*/  IMAD.WIDE R16, R15, 0x4, R10 ;  /* 0x000000040f107825 */ /* 0x008fcc00078e020a */
[----:B------:R-:W2:Y:S01]  /*0320*/  LDG.E R16, desc[UR8][R16.64] ;  /* 0x0000000810107981 */ /* 0x000ea2000c1e1900 */
[----:B----4-:R-:W-:-:S06]  /*0330*/  IMAD.WIDE R14, R19, 0x4, R10 ;  /* 0x00000004130e7825 */ /* 0x010fcc00078e020a */
[----:B------:R-:W3:Y:S01]  /*0340*/  LDG.E R14, desc[UR8][R14.64] ;  /* 0x000000080e0e7981 */ /* 0x000ee2000c1e1900 */
[----:B-----5:R-:W-:-:S06]  /*0350*/  IMAD.WIDE R10, R21, 0x4, R10 ;  /* 0x00000004150a7825 */ /* 0x020fcc00078e020a */
[----:B------:R-:W4:Y:S01]  /*0360*/  LDG.E R10, desc[UR8][R10.64] ;  /* 0x000000080a0a7981 */ /* 0x000f22000c1e1900 */
[----:B------:R-:W-:-:S04]  /*0370*/  IADD3 R7, PT, PT, R7, 0x80, RZ ;  /* 0x0000008007077810 */ /* 0x000fc80007ffe0ff */
[----:B------:R-:W-:Y:S02]  /*0380*/  ISETP.GE.AND P2, PT, R7, R8, PT ;  /* 0x000000080700720c */ /* 0x000fe40003f46270 */
[----:B-1----:R-:W-:-:S05]  /*0390*/  IADD3 R9, PT, PT, R12, R9, RZ ;  /* 0x000000090c097210 */ /* 0x002fca0007ffe0ff */
[----:B------:R-:W-:Y:S04]  /*03a0*/  STS [R4], R9 ;  /* 0x0000000904007388 */ /* 0x000fe80000000800 */
[----:B------:R-:W2:Y:S02]  /*03b0*/  LDS R19, [R4] ;  /* 0x0000000004137984 */ /* 0x000ea40000000800 */
[----:B--2---:R-:W-:-:S05]  /*03c0*/  IMAD.IADD R19, R16, 0x1, R19 ;  /* 0x0000000110137824 */ /* 0x004fca00078e0213 */
[----:B------:R-:W-:Y:S04]  /*03d0*/  STS [R4], R19 ;  /* 0x0000001304007388 */ /* 0x000fe80000000800 */
[----:B------:R-:W3:Y:S02]  /*03e0*/  LDS R13, [R4] ;  /* 0x00000000040d7984 */ /* 0x000ee40000000800 */
[----:B---3--:R-:W-:-:S05]  /*03f0*/  IADD3 R13, PT, PT, R14, R13, RZ ;  /* 0x0000000d0e0d7210 */ /* 0x008fca0007ffe0ff */
[----:B------:R-:W-:Y:S04]  /*0400*/  STS [R4], R13 ;  /* 0x0000000d04007388 */ /* 0x000fe80000000800 */
[----:B------:R-:W4:Y:S02]  /*0410*/  LDS R15, [R4] ;  /* 0x00000000040f7984 */ /* 0x000f240000000800 */
[----:B----4-:R-:W-:-:S05]  /*0420*/  IMAD.IADD R15, R10, 0x1, R15 ;  /* 0x000000010a0f7824 */ /* 0x010fca00078e020f */
[----:B------:R0:W-:Y:S01]  /*0430*/  STS [R4], R15 ;  /* 0x0000000f04007388 */ /* 0x0001e20000000800 */
[----:B------:R-:W-:Y:S05]  /*0440*/  @!P2 BRA `(.L_x_55) ;  /* 0xfffffffc0070a947 */ /* 0x000fea000383ffff */
.L_x_54:
[----:B------:R-:W-:Y:S05]  /*0450*/  BSYNC.RECONVERGENT B1 ;  /* 0x0000000000017941 */ /* 0x000fea0003800200 */
.L_x_53:
[----:B------:R-:W-:Y:S01]  /*0460*/  IMAD.IADD R8, R6, 0x1, -R7 ;  /* 0x0000000106087824 */ /* 0x000fe200078e0a07 */
[----:B------:R-:W-:Y:S04]  /*0470*/  BSSY.RECONVERGENT B1, `(.L_x_56) ;  /* 0x0000016000017945 */ /* 0x000fe80003800200 */
[----:B------:R-:W-:-:S13]  /*0480*/  ISETP.GT.AND P2, PT, R8, 0x20, PT ;  /* 0x000000200800780c */ /* 0x000fda0003f44270 */
[----:B------:R-:W-:Y:S05]  /*0490*/  @!P2 BRA `(.L_x_57) ;  /* 0x00000000004ca947 */ /* 0x000fea0003800000 */
[----:B------:R-:W1:Y:S01]  /*04a0*/  LDC.64 R12, c[0x0][0x390] ;  /* 0x0000e400ff0c7b82 */ /* 0x000e620000000a00 */
[C---:B------:R-:W-:Y:S01]  /*04b0*/  IADD3 R11, PT, PT, R7.reuse, 0x20, RZ ;  /* 0x00000020070b7810 */ /* 0x040fe20007ffe0ff */
[----:B------:R-:W2:Y:S06]  /*04c0*/  LDS R17, [R4] ;  /* 0x0000000004117984 */ /* 0x000eac0000000800 */
[----:B0-----:R-:W0:Y:S01]  /*04d0*/  LDC.64 R14, c[0x0][0x380] ;  /* 0x0000e000ff0e7b82 */ /* 0x001e220000000a00 */
[----:B-1----:R-:W-:-:S06]  /*04e0*/  IMAD.WIDE R8, R7, 0x4, R12 ;  /* 0x0000000407087825 */ /* 0x002fcc00078e020c */
[----:B------:R-:W0:Y:S01]  /*04f0*/  LDG.E R9, desc[UR8][R8.64] ;  /* 0x0000000808097981 */ /* 0x000e22000c1e1900 */
[----:B------:R-:W-:-:S06]  /*0500*/  IMAD.WIDE R12, R11, 0x4, R12 ;  /* 0x000000040b0c7825 */ /* 0x000fcc00078e020c */
[----:B------:R-:W3:Y:S01]  /*0510*/  LDG.E R13, desc[UR8][R12.64] ;  /* 0x000000080c0d7981 */ /* 0x000ee2000c1e1900 */
[----:B0-----:R-:W-:-:S06]  /*0520*/  IMAD.WIDE R10, R9, 0x4, R14 ;  /* 0x00000004090a7825 */ /* 0x001fcc00078e020e */
[----:B------:R-:W2:Y:S01]  /*0530*/  LDG.E R10, desc[UR8][R10.64] ;  /* 0x000000080a0a7981 */ /* 0x000ea2000c1e1900 */
[----:B---3--:R-:W-:-:S06]  /*0540*/  IMAD.WIDE R14, R13, 0x4, R14 ;  /* 0x000000040d0e7825 */ /* 0x008fcc00078e020e */
[----:B------:R-:W3:Y:S01]  /*0550*/  LDG.E R14, desc[UR8][R14.64] ;  /* 0x000000080e0e7981 */ /* 0x000ee2000c1e1900 */
[----:B------:R-:W-:Y:S01]  /*0560*/  PLOP3.LUT P0, PT, PT, PT, PT, 0x8, 0x80 ;  /* 0x000000000080781c */ /* 0x000fe20003f0e170 */
[----:B------:R-:W-:Y:S02]  /*0570*/  VIADD R7, R7, 0x40 ;  /* 0x0000004007077836 */ /* 0x000fe40000000000 */
[----:B--2---:R-:W-:-:S05]  /*0580*/  IMAD.IADD R17, R10, 0x1, R17 ;  /* 0x000000010a117824 */ /* 0x004fca00078e0211 */
[----:B------:R-:W-:Y:S04]  /*0590*/  STS [R4], R17 ;  /* 0x0000001104007388 */ /* 0x000fe80000000800 */
[----:B------:R-:W3:Y:S02]  /*05a0*/  LDS R9, [R4] ;  /* 0x0000000004097984 */ /* 0x000ee40000000800 */
[----:B---3--:R-:W-:-:S05]  /*05b0*/  IADD3 R9, PT, PT, R14, R9, RZ ;  /* 0x000000090e097210 */ /* 0x008fca0007ffe0ff */
[----:B------:R1:W-:Y:S02]  /*05c0*/  STS [R4], R9 ;  /* 0x0000000904007388 */ /* 0x0003e40000000800 */
.L_x_57:
[----:B------:R-:W-:Y:S05]  /*05d0*/  BSYNC.RECONVERGENT B1 ;  /* 0x0000000000017941 */ /* 0x000fea0003800200 */
.L_x_56:
[----:B------:R-:W-:-:S13]  /*05e0*/  ISETP.LT.OR P0, PT, R7, R6, P0 ;  /* 0x000000060700720c */ /* 0x000fda0000701670 */
[----:B------:R-:W-:Y:S05]  /*05f0*/  @!P0 BRA `(.L_x_52) ;  /* 0x0000000000248947 */ /* 0x000fea0003800000 */
[----:B-1----:R-:W1:Y:S01]  /*0600*/  LDC.64 R8, c[0x0][0x390] ;  /* 0x0000e400ff087b82 */ /* 0x002e620000000a00 */
[----:B------:R-:W2:Y:S01]  /*0610*/  LDS R11, [R4] ;  /* 0x00000000040b7984 */ /* 0x000ea20000000800 */
[----:B-1----:R-:W-:-:S06]  /*0620*/  IMAD.WIDE R6, R7, 0x4, R8 ;  /* 0x0000000407067825 */ /* 0x002fcc00078e0208 */
[----:B------:R-:W1:Y:S01]  /*0630*/  LDC.64 R8, c[0x0][0x380] ;  /* 0x0000e000ff087b82 */ /* 0x000e620000000a00 */
[----:B------:R-:W1:Y:S02]  /*0640*/  LDG.E R7, desc[UR8][R6.64] ;  /* 0x0000000806077981 */ /* 0x000e64000c1e1900 */
[----:B-1----:R-:W-:-:S06]  /*0650*/  IMAD.WIDE R8, R7, 0x4, R8 ;  /* 0x0000000407087825 */ /* 0x002fcc00078e0208 */
[----:B------:R-:W2:Y:S02]  /*0660*/  LDG.E R8, desc[UR8][R8.64] ;  /* 0x0000000808087981 */ /* 0x000ea4000c1e1900 */
[----:B--2---:R-:W-:-:S05]  /*0670*/  IADD3 R11, PT, PT, R8, R11, RZ ;  /* 0x0000000b080b7210 */ /* 0x004fca0007ffe0ff */
[----:B------:R2:W-:Y:S02]  /*0680*/  STS [R4], R11 ;  /* 0x0000000b04007388 */ /* 0x0005e40000000800 */
.L_x_52:
[----:B------:R-:W-:Y:S05]  /*0690*/  BSYNC.RECONVERGENT B0 ;  /* 0x0000000000007941 */ /* 0x000fea0003800200 */
.L_x_51:
[----:B------:R-:W-:Y:S01]  /*06a0*/  BAR.SYNC.DEFER_BLOCKING 0x0 ;  /* 0x0000000000007b1d */ /* 0x000fe20000010000 */
[----:B------:R-:W-:-:S05]  /*06b0*/  ISETP.GT.U32.AND P0, PT, R0, 0xf, PT ;  /* 0x0000000f0000780c */ /* 0x000fca0003f04070 */
[----:B------:R-:W-:Y:S08]  /*06c0*/  BSSY.RECONVERGENT B0, `(.L_x_58) ;  /* 0x0000025000007945 */ /* 0x000ff00003800200 */
[----:B------:R-:W-:Y:S05]  /*06d0*/  @P0 BRA `(.L_x_59) ;  /* 0x00000000008c0947 */ /* 0x000fea0003800000 */
[----:B------:R-:W-:Y:S01]  /*06e0*/  LDS R6, [R4+0x40] ;  /* 0x0000400004067984 */ /* 0x000fe20000000800 */
[----:B------:R-:W-:-:S03]  /*06f0*/  ISETP.GT.U32.AND P0, PT, R0, 0x7, PT ;  /* 0x000000070000780c */ /* 0x000fc60003f04070 */
[----:B------:R-:W3:Y:S02]  /*0700*/  LDS R7, [R4] ;  /* 0x0000000004077984 */ /* 0x000ee40000000800 */
[----:B---3--:R-:W-:-:S05]  /*0710*/  IMAD.IADD R7, R6, 0x1, R7 ;  /* 0x0000000106077824 */ /* 0x008fca00078e0207 */
[----:B------:R3:W-:Y:S03]  /*0720*/  STS [R4], R7 ;  /* 0x0000000704007388 */ /* 0x0007e60000000800 */
[----:B------:R-:W-:Y:S05]  /*0730*/  @P0 BRA `(.L_x_59) ;  /* 0x0000000000740947 */ /* 0x000fea0003800000 */
[----:B------:R-:W-:Y:S01]  /*0740*/  LDS R6, [R4+0x20] ;  /* 0x0000200004067984 */ /* 0x000fe20000000800 */
[----:B------:R-:W-:-:S03]  /*0750*/  ISETP.GT.U32.AND P0, PT, R0, 0x3, PT ;  /* 0x000000030000780c */ /* 0x000fc60003f04070 */
[----:B---3--:R-:W3:Y:S02]  /*0760*/  LDS R7, [R4] ;  /* 0x0000000004077984 */ /* 0x008ee40000000800 */
[----:B---3--:R-:W-:-:S05]  /*0770*/  IADD3 R7, PT, PT, R6, R7, RZ ;  /* 0x0000000706077210 */ /* 0x008fca0007ffe0ff */
[----:B------:R4:W-:Y:S03]  /*0780*/  STS [R4], R7 ;  /* 0x0000000704007388 */ /* 0x0009e60000000800 */
[----:B------:R-:W-:Y:S05]  /*0790*/  @P0 BRA `(.L_x_59) ;  /* 0x00000000005c0947 */ /* 0x000fea0003800000 */
[----:B------:R-:W-:Y:S01]  /*07a0*/  LDS R6, [R4+0x10] ;  /* 0x0000100004067984 */ /* 0x000fe20000000800 */
[----:B------:R-:W-:-:S03]  /*07b0*/  ISETP.GT.U32.AND P0, PT, R0, 0x1, PT ;  /* 0x000000010000780c */ /* 0x000fc60003f04070 */
[----:B----4-:R-:W3:Y:S02]  /*07c0*/  LDS R7, [R4] ;  /* 0x0000000004077984 */ /* 0x010ee40000000800 */
[----:B---3--:R-:W-:-:S05]  /*07d0*/  IMAD.IADD R7, R6, 0x1, R7 ;  /* 0x0000000106077824 */ /* 0x008fca00078e0207 */
[----:B------:R3:W-:Y:S03]  /*07e0*/  STS [R4], R7 ;  /* 0x0000000704007388 */ /* 0x0007e60000000800 */
[----:B------:R-:W-:Y:S05]  /*07f0*/  @P0 BRA `(.L_x_59) ;  /* 0x0000000000440947 */ /* 0x000fea0003800000 */
[----:B------:R-:W-:Y:S01]  /*0800*/  LDS R6, [R4+0x8] ;  /* 0x0000080004067984 */ /* 0x000fe20000000800 */
[----:B------:R-:W-:-:S03]  /*0810*/  ISETP.NE.AND P0, PT, R0, RZ, PT ;  /* 0x000000ff0000720c */ /* 0x000fc60003f05270 */
[----:B---3--:R-:W3:Y:S02]  /*0820*/  LDS R7, [R4] ;  /* 0x0000000004077984 */ /* 0x008ee40000000800 */
[----:B---3--:R-:W-:-:S05]  /*0830*/  IADD3 R7, PT, PT, R6, R7, RZ ;  /* 0x0000000706077210 */ /* 0x008fca0007ffe0ff */
[----:B------:R3:W-:Y:S03]  /*0840*/  STS [R4], R7 ;  /* 0x0000000704007388 */ /* 0x0007e60000000800 */
[----:B------:R-:W-:Y:S05]  /*0850*/  @P0 BRA `(.L_x_59) ;  /* 0x00000000002c0947 */ /* 0x000fea0003800000 */
[----:B------:R-:W4:Y:S01]  /*0860*/  S2UR UR5, SR_CgaCtaId ;  /* 0x00000000000579c3 */ /* 0x000f220000008800 */
[----:B------:R-:W-:Y:S02]  /*0870*/  UMOV UR4, 0x400 ;  /* 0x0000040000047882 */ /* 0x000fe40000000000 */
[----:B----4-:R-:W-:-:S09]  /*0880*/  ULEA UR4, UR5, UR4, 0x18 ;  /* 0x0000000405047291 */ /* 0x010fd2000f8ec0ff */
[----:B------:R-:W-:Y:S04]  /*0890*/  LDS R6, [UR4+0x4] ;  /* 0x00000404ff067984 */ /* 0x000fe80008000800 */
[----:B---3--:R-:W3:Y:S02]  /*08a0*/  LDS R7, [UR4] ;  /* 0x00000004ff077984 */ /* 0x008ee40008000800 */
[----:B---3--:R-:W-:Y:S02]  /*08b0*/  IMAD.IADD R8, R6, 0x1, R7 ;  /* 0x0000000106087824 */ /* 0x008fe400078e0207 */
[----:B------:R-:W3:Y:S03]  /*08c0*/  LDC.64 R6, c[0x0][0x398] ;  /* 0x0000e600ff067b82 */ /* 0x000ee60000000a00 */
[----:B------:R-:W-:Y:S04]  /*08d0*/  STS [UR4], R8 ;  /* 0x00000008ff007988 */ /* 0x000fe80008000804 */
[----:B-1----:R-:W1:Y:S01]  /*08e0*/  LDS R9, [UR4] ;  /* 0x00000004ff097984 */ /* 0x002e620008000800 */
[----:B---3--:R-:W-:-:S05]  /*08f0*/  IMAD.WIDE R6, R5, 0x4, R6 ;  /* 0x0000000405067825 */ /* 0x008fca00078e0206 */
[----:B-1----:R1:W-:Y:S02]  /*0900*/  STG.E desc[UR8][R6.64], R9 ;  /* 0x0000000906007986 */ /* 0x0023e4000c101908 */
.L_x_59:
[----:B------:R-:W-:Y:S05]  /*0910*/  BSYNC.RECONVERGENT B0 ;  /* 0x0000000000007941 */ /* 0x000fea0003800200 */
.L_x_58:
[----:B------:R-:W-:Y:S06]  /*0920*/  BAR.SYNC.DEFER_BLOCKING 0x0 ;  /* 0x0000000000007b1d */ /* 0x000fec0000010000 */
[----:B------:R-:W-:Y:S05]  /*0930*/  @!P1 BRA `(.L_x_60) ;  /* 0xfffffff400e49947 */ /* 0x000fea000383ffff */
[----:B------:R-:W-:Y:S05]  /*0940*/  EXIT ;  /* 0x000000000000794d */ /* 0x000fea0003800000 */
.L_x_61:
        /* <DEDUP_REMOVED lines=11> */
.L_x_71:


//--------------------- .text._Z11getProgressPfi  --------------------------
	.section	.text._Z11getProgressPfi,"ax",@progbits
	.align	128
        .global         _Z11getProgressPfi
        .type           _Z11getProgressPfi,@function
        .size           _Z11getProgressPfi,(.L_x_72 - _Z11getProgressPfi)
        .other          _Z11getProgressPfi,@"STO_CUDA_ENTRY STV_DEFAULT"
_Z11getProgressPfi:
.text._Z11getProgressPfi:
[----:B------:R-:W-:Y:S08]  /*0000*/  LDC R1, c[0x0][0x37c] ;  /* 0x0000df00ff017b82 */ /* 0x000ff00000000800 */
[----:B------:R-:W0:Y:S01]  /*0010*/  LDC.64 R2, c[0x4][0x10] ;  /* 0x01000400ff027b82 */ /* 0x000e220000000a00 */
[----:B------:R-:W0:Y:S02]  /*0020*/  LDCU.64 UR4, c[0x0][0x358] ;  /* 0x00006b00ff0477ac */ /* 0x000e240008000a00 */
[----:B0-----:R-:W2:Y:S05]  /*0030*/  LDG.E R0, desc[UR4][R2.64] ;  /* 0x0000000402007981 */ /* 0x001eaa000c1e1900 */
[----:B------:R-:W0:Y:S01]  /*0040*/  LDC.64 R4, c[0x0][0x380] ;  /* 0x0000e000ff047b82 */ /* 0x000e220000000a00 */
[----:B--2---:R-:W-:-:S05]  /*0050*/  I2FP.F32.S32 R7, R0 ;  /* 0x0000000000077245 */ /* 0x004fca0000201400 */
[----:B0-----:R-:W-:Y:S04]  /*0060*/  STG.E desc[UR4][R4.64], R7 ;  /* 0x0000000704007986 */ /* 0x001fe8000c101904 */
[----:B------:R-:W-:Y:S01]  /*0070*/  STG.E desc[UR4][R2.64], RZ ;  /* 0x000000ff02007986 */ /* 0x000fe2000c101904 */
[----:B------:R-:W-:Y:S05]  /*0080*/  EXIT ;  /* 0x000000000000794d */ /* 0x000fea0003800000 */
.L_x_62:
        /* <DEDUP_REMOVED lines=15> */
.L_x_72:


//--------------------- .text._Z15cost_populationPiS_i --------------------------
	.section	.text._Z15cost_populationPiS_i,"ax",@progbits
	.align	128
        .global         _Z15cost_populationPiS_i
        .type           _Z15cost_populationPiS_i,@function
        .size           _Z15cost_populationPiS_i,(.L_x_73 - _Z15cost_populationPiS_i)
        .other          _Z15cost_populationPiS_i,@"STO_CUDA_ENTRY STV_DEFAULT"
_Z15cost_populationPiS_i:
.text._Z15cost_populationPiS_i:
[----:B------:R-:W-:Y:S01]  /*0000*/  LDC R1, c[0x0][0x37c] ;  /* 0x0000df00ff017b82 */ /* 0x000fe20000000800 */
[----:B------:R-:W0:Y:S07]  /*0010*/  S2R R7, SR_TID.X ;  /* 0x0000000000077919 */ /* 0x000e2e0000002100 */
[----:B------:R-:W0:Y:S01]  /*0020*/  S2UR UR4, SR_CTAID.X ;  /* 0x00000000000479c3 */ /* 0x000e220000002500 */
[----:B------:R-:W1:Y:S07]  /*0030*/  LDCU UR5, c[0x0][0x390] ;  /* 0x00007200ff0577ac */ /* 0x000e6e0008000800 */
[----:B------:R-:W0:Y:S02]  /*0040*/  LDC R0, c[0x0][0x360] ;  /* 0x0000d800ff007b82 */ /* 0x000e240000000800 */
[----:B0-----:R-:W-:-:S05]  /*0050*/  IMAD R7, R0, UR4, R7 ;  /* 0x0000000400077c24 */ /* 0x001fca000f8e0207 */
[----:B-1----:R-:W-:-:S13]  /*0060*/  ISETP.GE.AND P0, PT, R7, UR5, PT ;  /* 0x0000000507007c0c */ /* 0x002fda000bf06270 */
[----:B------:R-:W-:Y:S05]  /*0070*/  @P0 EXIT ;  /* 0x000000000000094d */ /* 0x000fea0003800000 */
[----:B------:R-:W0:Y:S01]  /*0080*/  LDC.64 R2, c[0x0][0x380] ;  /* 0x0000e000ff027b82 */ /* 0x000e220000000a00 */
[----:B------:R-:W1:Y:S07]  /*0090*/  LDCU.64 UR4, c[0x0][0x358] ;  /* 0x00006b00ff0477ac */ /* 0x000e6e0008000a00 */
[----:B------:R-:W2:Y:S01]  /*00a0*/  LDC.64 R4, c[0x0][0x388] ;  /* 0x0000e200ff047b82 */ /* 0x000ea20000000a00 */
[----:B0-----:R-:W-:-:S05]  /*00b0*/  IMAD.WIDE R2, R7, 0x4, R2 ;  /* 0x0000000407027825 */ /* 0x001fca00078e0202 */
[----:B-1----:R-:W3:Y:S04]  /*00c0*/  LDG.E R0, desc[UR4][R2.64+0x4] ;  /* 0x0000040402007981 */ /* 0x002ee8000c1e1900 */
[----:B------:R-:W3:Y:S01]  /*00d0*/  LDG.E R9, desc[UR4][R2.64] ;  /* 0x0000000402097981 */ /* 0x000ee2000c1e1900 */
[----:B--2---:R-:W-:Y:S01]  /*00e0*/  IMAD.WIDE R4, R7, 0x4, R4 ;  /* 0x0000000407047825 */ /* 0x004fe200078e0204 */
[----:B---3--:R-:W-:-:S05]  /*00f0*/  IADD3 R9, PT, PT, R0, -R9, RZ ;  /* 0x8000000900097210 */ /* 0x008fca0007ffe0ff */
[----:B------:R-:W-:Y:S01]  /*0100*/  STG.E desc[UR4][R4.64], R9 ;  /* 0x0000000904007986 */ /* 0x000fe2000c101904 */
[----:B------:R-:W-:Y:S05]  /*0110*/  EXIT ;  /* 0x000000000000794d */ /* 0x000fea0003800000 */
.L_x_63:
        /* <DEDUP_REMOVED lines=14> */
.L_x_73:


//--------------------- .text._Z10entryPointPi    --------------------------
	.section	.text._Z10entryPointPi,"ax",@progbits
	.align	128
        .global         _Z10entryPointPi
        .type           _Z10entryPointPi,@function
        .size           _Z10entryPointPi,(.L_x_74 - _Z10entryPointPi)
        .other          _Z10entryPointPi,@"STO_CUDA_ENTRY STV_DEFAULT"
_Z10entryPointPi:
.text._Z10entryPointPi:
[----:B------:R-:W-:Y:S08]  /*0000*/  LDC R1, c[0x0][0x37c] ;  /* 0x0000df00ff017b82 */ /* 0x000ff00000000800 */
[----:B------:R-:W0:Y:S01]  /*0010*/  LDC.64 R2, c[0x4][RZ] ;  /* 0x01000000ff027b82 */ /* 0x000e220000000a00 */
[----:B------:R-:W0:Y:S02]  /*0020*/  LDCU.64 UR4, c[0x0][0x358] ;  /* 0x00006b00ff0477ac */ /* 0x000e240008000a00 */
[----:B0-----:R-:W2:Y:S05]  /*0030*/  LDG.E R3, desc[UR4][R2.64] ;  /* 0x0000000402037981 */ /* 0x001eaa000c1e1900 */
[----:B------:R-:W2:Y:S02]  /*0040*/  LDC.64 R4, c[0x0][0x380] ;  /* 0x0000e000ff047b82 */ /* 0x000ea40000000a00 */
[----:B--2---:R-:W-:Y:S01]  /*0050*/  STG.E desc[UR4][R4.64], R3 ;  /* 0x0000000304007986 */ /* 0x004fe2000c101904 */
[----:B------:R-:W-:Y:S05]  /*0060*/  EXIT ;  /* 0x000000000000794d */ /* 0x000fea0003800000 */
.L_x_64:
        /* <DEDUP_REMOVED lines=9> */
.L_x_74:


//--------------------- .text._Z12selectPointsPbiiPj --------------------------
	.section	.text._Z12selectPointsPbiiPj,"ax",@progbits
	.align	128
        .global         _Z12selectPointsPbiiPj
        .type           _Z12selectPointsPbiiPj,@function
        .size           _Z12selectPointsPbiiPj,(.L_x_75 - _Z12selectPointsPbiiPj)
        .other          _Z12selectPointsPbiiPj,@"STO_CUDA_ENTRY STV_DEFAULT"
_Z12selectPointsPbiiPj:
.text._Z12selectPointsPbiiPj:
        /* <DEDUP_REMOVED lines=8> */
[----:B------:R-:W0:Y:S01]  /*0080*/  LDCU UR8, c[0x0][0x388] ;  /* 0x00007100ff0877ac */ /* 0x000e220008000800 */
[----:B------:R-:W1:Y:S01]  /*0090*/  LDC.64 R2, c[0x0][0x390] ;  /* 0x0000e400ff027b82 */ /* 0x000e620000000a00 */
[----:B------:R-:W2:Y:S01]  /*00a0*/  LDCU UR4, c[0x0][0x370] ;  /* 0x00006e00ff0477ac */ /* 0x000ea20008000800 */
[----:B------:R-:W3:Y:S01]  /*00b0*/  LDCU.64 UR6, c[0x0][0x358] ;  /* 0x00006b00ff0677ac */ /* 0x000ee20008000a00 */
[----:B------:R-:W4:Y:S01]  /*00c0*/  LDCU.64 UR10, c[0x0][0x380] ;  /* 0x00007000ff0a77ac */ /* 0x000f220008000a00 */
[----:B0-----:R-:W0:Y:S01]  /*00d0*/  I2F.U32.RP R6, UR8 ;  /* 0x0000000800067d06 */ /* 0x001e220008209000 */
[----:B------:R-:W-:Y:S02]  /*00e0*/  ISETP.NE.U32.AND P0, PT, RZ, UR8, PT ;  /* 0x00000008ff007c0c */ /* 0x000fe4000bf05070 */
[----:B------:R-:W-:Y:S01]  /*00f0*/  LOP3.LUT R13, RZ, UR8, RZ, 0x33, !PT ;  /* 0x00000008ff0d7c12 */ /* 0x000fe2000f8e33ff */
[----:B--2---:R-:W-:-:S04]  /*0100*/  IMAD R9, R9, UR4, RZ ;  /* 0x0000000409097c24 */ /* 0x004fc8000f8e02ff */
[----:B0-----:R-:W0:Y:S02]  /*0110*/  MUFU.RCP R6, R6 ;  /* 0x0000000600067308 */ /* 0x001e240000001000 */
[----:B0-----:R-:W-:-:S06]  /*0120*/  VIADD R4, R6, 0xffffffe ;  /* 0x0ffffffe06047836 */ /* 0x001fcc0000000000 */
[----:B------:R0:W2:Y:S02]  /*0130*/  F2I.FTZ.U32.TRUNC.NTZ R5, R4 ;  /* 0x0000000400057305 */ /* 0x0000a4000021f000 */
[----:B0-----:R-:W-:Y:S02]  /*0140*/  HFMA2 R4, -RZ, RZ, 0, 0 ;  /* 0x00000000ff047431 */ /* 0x001fe400000001ff */
[----:B--2---:R-:W-:-:S04]  /*0150*/  IMAD.MOV R11, RZ, RZ, -R5 ;  /* 0x000000ffff0b7224 */ /* 0x004fc800078e0a05 */
[----:B------:R-:W-:-:S04]  /*0160*/  IMAD R11, R11, UR8, RZ ;  /* 0x000000080b0b7c24 */ /* 0x000fc8000f8e02ff */
[----:B-1-34-:R-:W-:-:S07]  /*0170*/  IMAD.HI.U32 R11, R5, R11, R4 ;  /* 0x0000000b050b7227 */ /* 0x01afce00078e0004 */
.L_x_65:
[----:B0-----:R-:W-:-:S06]  /*0180*/  IMAD.WIDE R4, R0, 0x4, R2 ;  /* 0x0000000400047825 */ /* 0x001fcc00078e0202 */
[----:B------:R-:W2:Y:S01]  /*0190*/  LDG.E R4, desc[UR6][R4.64] ;  /* 0x0000000604047981 */ /* 0x000ea2000c1e1900 */
[----:B------:R-:W-:Y:S01]  /*01a0*/  MOV R8, 0x1 ;  /* 0x0000000100087802 */ /* 0x000fe20000000f00 */
[----:B------:R-:W-:Y:S02]  /*01b0*/  IMAD.IADD R0, R9, 0x1, R0 ;  /* 0x0000000109007824 */ /* 0x000fe400078e0200 */
[----:B--2---:R-:W-:-:S04]  /*01c0*/  IMAD.HI.U32 R6, R11, R4, RZ ;  /* 0x000000040b067227 */ /* 0x004fc800078e00ff */
[----:B------:R-:W-:-:S04]  /*01d0*/  IMAD.MOV R7, RZ, RZ, -R6 ;  /* 0x000000ffff077224 */ /* 0x000fc800078e0a06 */
[--C-:B------:R-:W-:Y:S01]  /*01e0*/  IMAD R6, R7, UR8, R4.reuse ;  /* 0x0000000807067c24 */ /* 0x100fe2000f8e0204 */
[----:B------:R-:W-:-:S04]  /*01f0*/  PRMT R4, R8, 0x7610, R4 ;  /* 0x0000761008047816 */ /* 0x000fc80000000004 */
[----:B------:R-:W-:-:S13]  /*0200*/  ISETP.GE.U32.AND P1, PT, R6, UR8, PT ;  /* 0x0000000806007c0c */ /* 0x000fda000bf26070 */
[----:B------:R-:W-:-:S04]  /*0210*/  @P1 IADD3 R6, PT, PT, R6, -UR8, RZ ;  /* 0x8000000806061c10 */ /* 0x000fc8000fffe0ff */
[----:B------:R-:W-:-:S13]  /*0220*/  ISETP.GE.U32.AND P1, PT, R6, UR8, PT ;  /* 0x0000000806007c0c */ /* 0x000fda000bf26070 */
[----:B------:R-:W-:-:S05]  /*0230*/  @P1 VIADD R6, R6, -UR8 ;  /* 0x8000000806061c36 */ /* 0x000fca0008000000 */
[----:B------:R-:W-:-:S04]  /*0240*/  SEL R7, R13, R6, !P0 ;  /* 0x000000060d077207 */ /* 0x000fc80004000000 */
[----:B------:R-:W-:-:S04]  /*0250*/  IADD3 R6, P1, PT, R7, UR10, RZ ;  /* 0x0000000a07067c10 */ /* 0x000fc8000ff3e0ff */
[----:B------:R-:W-:Y:S02]  /*0260*/  LEA.HI.X.SX32 R7, R7, UR11, 0x1, P1 ;  /* 0x0000000b07077c11 */ /* 0x000fe400088f0eff */
[----:B------:R-:W-:-:S03]  /*0270*/  ISETP.GE.AND P1, PT, R0, UR5, PT ;  /* 0x0000000500007c0c */ /* 0x000fc6000bf26270 */
[----:B------:R0:W-:Y:S10]  /*0280*/  STG.E.U8 desc[UR6][R6.64], R4 ;  /* 0x0000000406007986 */ /* 0x0001f4000c101106 */
[----:B------:R-:W-:Y:S05]  /*0290*/  @!P1 BRA `(.L_x_65) ;  /* 0xfffffffc00b89947 */ /* 0x000fea000383ffff */
[----:B------:R-:W-:Y:S05]  /*02a0*/  EXIT ;  /* 0x000000000000794d */ /* 0x000fea0003800000 */
.L_x_66:
        /* <DEDUP_REMOVED lines=13> */
.L_x_75:


//--------------------- .nv.shared._ZN3cub18CUB_300001_SM_10006detail11EmptyKernelIvEEvv --------------------------
	.section	.nv.shared._ZN3cub18CUB_300001_SM_10006detail11EmptyKernelIvEEvv,"aw",@nobits
	.sectionflags	@""
	.align	16
	.zero		1024


//--------------------- .nv.shared.reserved.0     --------------------------
	.section	.nv.shared.reserved.0,"aw",@nobits
	.weak		__nv_reservedSMEM_offset_0_alias
	.size		__nv_reservedSMEM_offset_0_alias, 0, 64
	.other		__nv_reservedSMEM_offset_0_alias,@"STO_CUDA_RESERVED_SHARED STV_DEFAULT"
__nv_reservedSMEM_offset_0_alias:
	.zero		0
	.zero		64


//--------------------- .nv.global                --------------------------
	.section	.nv.global,"aw",@nobits
	.align	4
.nv.global:
	.type		entryPt,@object
	.size		entryPt,(processed - entryPt)
entryPt:
	.zero		4
	.type		processed,@object
	.size		processed,(_ZN34_INTERNAL_98092260_4_k_cu_3c8e5e946thrust24THRUST_300001_SM_1000_NS12placeholders2_6E - processed)
processed:
	.zero		4
	.type		_ZN34_INTERNAL_98092260_4_k_cu_3c8e5e946thrust24THRUST_300001_SM_1000_NS12placeholders2_6E,@object
	.size		_ZN34_INTERNAL_98092260_4_k_cu_3c8e5e946thrust24THRUST_300001_SM_1000_NS12placeholders2_6E,(_ZN34_INTERNAL_98092260_4_k_cu_3c8e5e944cuda3std3__45__cpo4rendE - _ZN34_INTERNAL_98092260_4_k_cu_3c8e5e946thrust24THRUST_300001_SM_1000_NS12placeholders2_6E)
_ZN34_INTERNAL_98092260_4_k_cu_3c8e5e946thrust24THRUST_300001_SM_1000_NS12placeholders2_6E:
	.zero		1
	.type		_ZN34_INTERNAL_98092260_4_k_cu_3c8e5e944cuda3std3__45__cpo4rendE,@object
	.size		_ZN34_INTERNAL_98092260_4_k_cu_3c8e5e944cuda3std3__45__cpo4rendE,(_ZN34_INTERNAL_98092260_4_k_cu_3c8e5e944cuda3std6ranges3__45__cpo9iter_swapE - _ZN34_INTERNAL_98092260_4_k_cu_3c8e5e944cuda3std3__45__cpo4rendE)
_ZN34_INTERNAL_98092260_4_k_cu_3c8e5e944cuda3std3__45__cpo4rendE:
	.zero		1
	.type		_ZN34_INTERNAL_98092260_4_k_cu_3c8e5e944cuda3std6ranges3__45__cpo9iter_swapE,@object
	.size		_ZN34_INTERNAL_98092260_4_k_cu_3c8e5e944cuda3std6ranges3__45__cpo9iter_swapE,(_ZN34_INTERNAL_98092260_4_k_cu_3c8e5e946thrust24THRUST_300001_SM_1000_NS8cuda_cub3parE - _ZN34_INTERNAL_98092260_4_k_cu_3c8e5e944cuda3std6ranges3__45__cpo9iter_swapE)
_ZN34_INTERNAL_98092260_4_k_cu_3c8e5e944cuda3std6ranges3__45__cpo9iter_swapE:
	.zero		1
	.type		_ZN34_INTERNAL_98092260_4_k_cu_3c8e5e946thrust24THRUST_300001_SM_1000_NS8cuda_cub3parE,@object
	.size		_ZN34_INTERNAL_98092260_4_k_cu_3c8e5e946thrust24THRUST_300001_SM_1000_NS8cuda_cub3parE,(_ZN34_INTERNAL_98092260_4_k_cu_3c8e5e944cuda3std3__48unexpectE - _ZN34_INTERNAL_98092260_4_k_cu_3c8e5e946thrust24THRUST_300001_SM_1000_NS8cuda_cub3parE)
_ZN34_INTERNAL_98092260_4_k_cu_3c8e5e946thrust24THRUST_300001_SM_1000_NS8cuda_cub3parE:
	.zero		1
	.type		_ZN34_INTERNAL_98092260_4_k_cu_3c8e5e944cuda3std3__48unexpectE,@object
	.size		_ZN34_INTERNAL_98092260_4_k_cu_3c8e5e944cuda3std3__48unexpectE,(_ZN34_INTERNAL_98092260_4_k_cu_3c8e5e946thrust24THRUST_300001_SM_1000_NS12placeholders3_10E - _ZN34_INTERNAL_98092260_4_k_cu_3c8e5e944cuda3std3__48unexpectE)
_ZN34_INTERNAL_98092260_4_k_cu_3c8e5e944cuda3std3__48unexpectE:
	.zero		1
	.type		_ZN34_INTERNAL_98092260_4_k_cu_3c8e5e946thrust24THRUST_300001_SM_1000_NS12placeholders3_10E,@object
	.size		_ZN34_INTERNAL_98092260_4_k_cu_3c8e5e946thrust24THRUST_300001_SM_1000_NS12placeholders3_10E,(_ZN34_INTERNAL_98092260_4_k_cu_3c8e5e944cuda3std3__419piecewise_constructE - _ZN34_INTERNAL_98092260_4_k_cu_3c8e5e946thrust24THRUST_300001_SM_1000_NS12placeholders3_10E)
_ZN34_INTERNAL_98092260_4_k_cu_3c8e5e946thrust24THRUST_300001_SM_1000_NS12placeholders3_10E:
	.zero		1
	.type		_ZN34_INTERNAL_98092260_4_k_cu_3c8e5e944cuda3std3__419piecewise_constructE,@object
	.size		_ZN34_INTERNAL_98092260_4_k_cu_3c8e5e944cuda3std3__419piecewise_constructE,(_ZN34_INTERNAL_98092260_4_k_cu_3c8e5e944cuda3std6ranges3__45__cpo5cdataE - _ZN34_INTERNAL_98092260_4_k_cu_3c8e5e944cuda3std3__419piecewise_constructE)
_ZN34_INTERNAL_98092260_4_k_cu_3c8e5e944cuda3std3__419piecewise_constructE:
	.zero		1
	.type		_ZN34_INTERNAL_98092260_4_k_cu_3c8e5e944cuda3std6ranges3__45__cpo5cdataE,@object
	.size		_ZN34_INTERNAL_98092260_4_k_cu_3c8e5e944cuda3std6ranges3__45__cpo5cdataE,(_ZN34_INTERNAL_98092260_4_k_cu_3c8e5e946thrust24THRUST_300001_SM_1000_NS12placeholders2_2E - _ZN34_INTERNAL_98092260_4_k_cu_3c8e5e944cuda3std6ranges3__45__cpo5cdataE)
_ZN34_INTERNAL_98092260_4_k_cu_3c8e5e944cuda3std6ranges3__45__cpo5cdataE:
	.zero		1
	.type		_ZN34_INTERNAL_98092260_4_k_cu_3c8e5e946thrust24THRUST_300001_SM_1000_NS12placeholders2_2E,@object
	.size		_ZN34_INTERNAL_98092260_4_k_cu_3c8e5e946thrust24THRUST_300001_SM_1000_NS12placeholders2_2E,(_ZN34_INTERNAL_98092260_4_k_cu_3c8e5e944cuda3std3__45__cpo3endE - _ZN34_INTERNAL_98092260_4_k_cu_3c8e5e946thrust24THRUST_300001_SM_1000_NS12placeholders2_2E)
_ZN34_INTERNAL_98092260_4_k_cu_3c8e5e946thrust24THRUST_300001_SM_1000_NS12placeholders2_2E:
	.zero		1
	.type		_ZN34_INTERNAL_98092260_4_k_cu_3c8e5e944cuda3std3__45__cpo3endE,@object
	.size		_ZN34_INTERNAL_98092260_4_k_cu_3c8e5e944cuda3std3__45__cpo3endE,(_ZN34_INTERNAL_98092260_4_k_cu_3c8e5e944cuda3std6ranges3__45__cpo3endE - _ZN34_INTERNAL_98092260_4_k_cu_3c8e5e944cuda3std3__45__cpo3endE)
_ZN34_INTERNAL_98092260_4_k_cu_3c8e5e944cuda3std3__45__cpo3endE:
	.zero		1
	.type		_ZN34_INTERNAL_98092260_4_k_cu_3c8e5e944cuda3std6ranges3__45__cpo3endE,@object
	.size		_ZN34_INTERNAL_98092260_4_k_cu_3c8e5e944cuda3std6ranges3__45__cpo3endE,(_ZN34_INTERNAL_98092260_4_k_cu_3c8e5e946thrust24THRUST_300001_SM_1000_NS12placeholders2_8E - _ZN34_INTERNAL_98092260_4_k_cu_3c8e5e944cuda3std6ranges3__45__cpo3endE)
_ZN34_INTERNAL_98092260_4_k_cu_3c8e5e944cuda3std6ranges3__45__cpo3endE:
	.zero		1
	.type		_ZN34_INTERNAL_98092260_4_k_cu_3c8e5e946thrust24THRUST_300001_SM_1000_NS12placeholders2_8E,@object
	.size		_ZN34_INTERNAL_98092260_4_k_cu_3c8e5e946thrust24THRUST_300001_SM_1000_NS12placeholders2_8E,(_ZN34_INTERNAL_98092260_4_k_cu_3c8e5e944cuda3std3__45__cpo5crendE - _ZN34_INTERNAL_98092260_4_k_cu_3c8e5e946thrust24THRUST_300001_SM_1000_NS12placeholders2_8E)
_ZN34_INTERNAL_98092260_4_k_cu_3c8e5e946thrust24THRUST_300001_SM_1000_NS12placeholders2_8E:
	.zero		1
	.type		_ZN34_INTERNAL_98092260_4_k_cu_3c8e5e944cuda3std3__45__cpo5crendE,@object
	.size		_ZN34_INTERNAL_98092260_4_k_cu_3c8e5e944cuda3std3__45__cpo5crendE,(_ZN34_INTERNAL_98092260_4_k_cu_3c8e5e944cuda3std6ranges3__45__cpo4prevE - _ZN34_INTERNAL_98092260_4_k_cu_3c8e5e944cuda3std3__45__cpo5crendE)
_ZN34_INTERNAL_98092260_4_k_cu_3c8e5e944cuda3std3__45__cpo5crendE:
	.zero		1
	.type		_ZN34_INTERNAL_98092260_4_k_cu_3c8e5e944cuda3std6ranges3__45__cpo4prevE,@object
	.size		_ZN34_INTERNAL_98092260_4_k_cu_3c8e5e944cuda3std6ranges3__45__cpo4prevE,(_ZN34_INTERNAL_98092260_4_k_cu_3c8e5e946thrust24THRUST_300001_SM_1000_NS6system6detail10sequential3seqE - _ZN34_INTERNAL_98092260_4_k_cu_3c8e5e944cuda3std6ranges3__45__cpo4prevE)
_ZN34_INTERNAL_98092260_4_k_cu_3c8e5e944cuda3std6ranges3__45__cpo4prevE:
	.zero		1
	.type		_ZN34_INTERNAL_98092260_4_k_cu_3c8e5e946thrust24THRUST_300001_SM_1000_NS6system6detail10sequential3seqE,@object
	.size		_ZN34_INTERNAL_98092260_4_k_cu_3c8e5e946thrust24THRUST_300001_SM_1000_NS6system6detail10sequential3seqE,(_ZN34_INTERNAL_98092260_4_k_cu_3c8e5e944cuda3std6ranges3__45__cpo9iter_moveE - _ZN34_INTERNAL_98092260_4_k_cu_3c8e5e946thrust24THRUST_300001_SM_1000_NS6system6detail10sequential3seqE)
_ZN34_INTERNAL_98092260_4_k_cu_3c8e5e946thrust24THRUST_300001_SM_1000_NS6system6detail10sequential3seqE:
	.zero		1
	.type		_ZN34_INTERNAL_98092260_4_k_cu_3c8e5e944cuda3std6ranges3__45__cpo9iter_moveE,@object
	.size		_ZN34_INTERNAL_98092260_4_k_cu_3c8e5e944cuda3std6ranges3__45__cpo9iter_moveE,(_ZN34_INTERNAL_98092260_4_k_cu_3c8e5e946thrust24THRUST_300001_SM_1000_NS12placeholders2_4E - _ZN34_INTERNAL_98092260_4_k_cu_3c8e5e944cuda3std6ranges3__45__cpo9iter_moveE)
_ZN34_INTERNAL_98092260_4_k_cu_3c8e5e944cuda3std6ranges3__45__cpo9iter_moveE:
	.zero		1
	.type		_ZN34_INTERNAL_98092260_4_k_cu_3c8e5e946thrust24THRUST_300001_SM_1000_NS12placeholders2_4E,@object
	.size		_ZN34_INTERNAL_98092260_4_k_cu_3c8e5e946thrust24THRUST_300001_SM_1000_NS12placeholders2_4E,(_ZN34_INTERNAL_98092260_4_k_cu_3c8e5e944cuda3std3__45__cpo4cendE - _ZN34_INTERNAL_98092260_4_k_cu_3c8e5e946thrust24THRUST_300001_SM_1000_NS12placeholders2_4E)
_ZN34_INTERNAL_98092260_4_k_cu_3c8e5e946thrust24THRUST_300001_SM_1000_NS12placeholders2_4E:
	.zero		1
	.type		_ZN34_INTERNAL_98092260_4_k_cu_3c8e5e944cuda3std3__45__cpo4cendE,@object
	.size		_ZN34_INTERNAL_98092260_4_k_cu_3c8e5e944cuda3std3__45__cpo4cendE,(_ZN34_INTERNAL_98092260_4_k_cu_3c8e5e944cuda3std6ranges3__45__cpo4cendE - _ZN34_INTERNAL_98092260_4_k_cu_3c8e5e944cuda3std3__45__cpo4cendE)
_ZN34_INTERNAL_98092260_4_k_cu_3c8e5e944cuda3std3__45__cpo4cendE:
	.zero		1
	.type		_ZN34_INTERNAL_98092260_4_k_cu_3c8e5e944cuda3std6ranges3__45__cpo4cendE,@object
	.size		_ZN34_INTERNAL_98092260_4_k_cu_3c8e5e944cuda3std6ranges3__45__cpo4cendE,(_ZN34_INTERNAL_98092260_4_k_cu_3c8e5e944cuda3std3__420unreachable_sentinelE - _ZN34_INTERNAL_98092260_4_k_cu_3c8e5e944cuda3std6ranges3__45__cpo4cendE)
_ZN34_INTERNAL_98092260_4_k_cu_3c8e5e944cuda3std6ranges3__45__cpo4cendE:
	.zero		1
	.type		_ZN34_INTERNAL_98092260_4_k_cu_3c8e5e944cuda3std3__420unreachable_sentinelE,@object
	.size		_ZN34_INTERNAL_98092260_4_k_cu_3c8e5e944cuda3std3__420unreachable_sentinelE,(_ZN34_INTERNAL_98092260_4_k_cu_3c8e5e944cuda3std6ranges3__45__cpo5ssizeE - _ZN34_INTERNAL_98092260_4_k_cu_3c8e5e944cuda3std3__420unreachable_sentinelE)
_ZN34_INTERNAL_98092260_4_k_cu_3c8e5e944cuda3std3__420unreachable_sentinelE:
	.zero		1
	.type		_ZN34_INTERNAL_98092260_4_k_cu_3c8e5e944cuda3std6ranges3__45__cpo5ssizeE,@object
	.size		_ZN34_INTERNAL_98092260_4_k_cu_3c8e5e944cuda3std6ranges3__45__cpo5ssizeE,(_ZN34_INTERNAL_98092260_4_k_cu_3c8e5e946thrust24THRUST_300001_SM_1000_NS12placeholders2_7E - _ZN34_INTERNAL_98092260_4_k_cu_3c8e5e944cuda3std6ranges3__45__cpo5ssizeE)
_ZN34_INTERNAL_98092260_4_k_cu_3c8e5e944cuda3std6ranges3__45__cpo5ssizeE:
	.zero		1
	.type		_ZN34_INTERNAL_98092260_4_k_cu_3c8e5e946thrust24THRUST_300001_SM_1000_NS12placeholders2_7E,@object
	.size		_ZN34_INTERNAL_98092260_4_k_cu_3c8e5e946thrust24THRUST_300001_SM_1000_NS12placeholders2_7E,(_ZN34_INTERNAL_98092260_4_k_cu_3c8e5e944cuda3std3__45__cpo7crbeginE - _ZN34_INTERNAL_98092260_4_k_cu_3c8e5e946thrust24THRUST_300001_SM_1000_NS12placeholders2_7E)
_ZN34_INTERNAL_98092260_4_k_cu_3c8e5e946thrust24THRUST_300001_SM_1000_NS12placeholders2_7E:
	.zero		1
	.type		_ZN34_INTERNAL_98092260_4_k_cu_3c8e5e944cuda3std3__45__cpo7crbeginE,@object
	.size		_ZN34_INTERNAL_98092260_4_k_cu_3c8e5e944cuda3std3__45__cpo7crbeginE,(_ZN34_INTERNAL_98092260_4_k_cu_3c8e5e944cuda3std6ranges3__45__cpo4nextE - _ZN34_INTERNAL_98092260_4_k_cu_3c8e5e944cuda3std3__45__cpo7crbeginE)
_ZN34_INTERNAL_98092260_4_k_cu_3c8e5e944cuda3std3__45__cpo7crbeginE:
	.zero		1
	.type		_ZN34_INTERNAL_98092260_4_k_cu_3c8e5e944cuda3std6ranges3__45__cpo4nextE,@object
	.size		_ZN34_INTERNAL_98092260_4_k_cu_3c8e5e944cuda3std6ranges3__45__cpo4nextE,(_ZN34_INTERNAL_98092260_4_k_cu_3c8e5e946thrust24THRUST_300001_SM_1000_NS8cuda_cub10par_nosyncE - _ZN34_INTERNAL_98092260_4_k_cu_3c8e5e944cuda3std6ranges3__45__cpo4nextE)
_ZN34_INTERNAL_98092260_4_k_cu_3c8e5e944cuda3std6ranges3__45__cpo4nextE:
	.zero		1
	.type		_ZN34_INTERNAL_98092260_4_k_cu_3c8e5e946thrust24THRUST_300001_SM_1000_NS8cuda_cub10par_nosyncE,@object
	.size		_ZN34_INTERNAL_98092260_4_k_cu_3c8e5e946thrust24THRUST_300001_SM_1000_NS8cuda_cub10par_nosyncE,(exit_flag - _ZN34_INTERNAL_98092260_4_k_cu_3c8e5e946thrust24THRUST_300001_SM_1000_NS8cuda_cub10par_nosyncE)
_ZN34_INTERNAL_98092260_4_k_cu_3c8e5e946thrust24THRUST_300001_SM_1000_NS8cuda_cub10par_nosyncE:
	.zero		1
	.type		exit_flag,@object
	.size		exit_flag,(_ZN34_INTERNAL_98092260_4_k_cu_3c8e5e944cuda3std6ranges3__45__cpo4swapE - exit_flag)
exit_flag:
	.zero		1
	.type		_ZN34_INTERNAL_98092260_4_k_cu_3c8e5e944cuda3std6ranges3__45__cpo4swapE,@object
	.size		_ZN34_INTERNAL_98092260_4_k_cu_3c8e5e944cuda3std6ranges3__45__cpo4swapE,(_ZN34_INTERNAL_98092260_4_k_cu_3c8e5e946thrust24THRUST_300001_SM_1000_NS3seqE - _ZN34_INTERNAL_98092260_4_k_cu_3c8e5e944cuda3std6ranges3__45__cpo4swapE)
_ZN34_INTERNAL_98092260_4_k_cu_3c8e5e944cuda3std6ranges3__45__cpo4swapE:
	.zero		1
	.type		_ZN34_INTERNAL_98092260_4_k_cu_3c8e5e946thrust24THRUST_300001_SM_1000_NS3seqE,@object
	.size		_ZN34_INTERNAL_98092260_4_k_cu_3c8e5e946thrust24THRUST_300001_SM_1000_NS3seqE,(_ZN34_INTERNAL_98092260_4_k_cu_3c8e5e944cuda3std3__48in_placeE - _ZN34_INTERNAL_98092260_4_k_cu_3c8e5e946thrust24THRUST_300001_SM_1000_NS3seqE)
_ZN34_INTERNAL_98092260_4_k_cu_3c8e5e946thrust24THRUST_300001_SM_1000_NS3seqE:
	.zero		1
	.type		_ZN34_INTERNAL_98092260_4_k_cu_3c8e5e944cuda3std3__48in_placeE,@object
	.size		_ZN34_INTERNAL_98092260_4_k_cu_3c8e5e944cuda3std3__48in_placeE,(_ZN34_INTERNAL_98092260_4_k_cu_3c8e5e944cuda3std6ranges3__45__cpo4sizeE - _ZN34_INTERNAL_98092260_4_k_cu_3c8e5e944cuda3std3__48in_placeE)
_ZN34_INTERNAL_98092260_4_k_cu_3c8e5e944cuda3std3__48in_placeE:
	.zero		1
	.type		_ZN34_INTERNAL_98092260_4_k_cu_3c8e5e944cuda3std6ranges3__45__cpo4sizeE,@object
	.size		_ZN34_INTERNAL_98092260_4_k_cu_3c8e5e944cuda3std6ranges3__45__cpo4sizeE,(_ZN34_INTERNAL_98092260_4_k_cu_3c8e5e946thrust24THRUST_300001_SM_1000_NS12placeholders2_3E - _ZN34_INTERNAL_98092260_4_k_cu_3c8e5e944cuda3std6ranges3__45__cpo4sizeE)
_ZN34_INTERNAL_98092260_4_k_cu_3c8e5e944cuda3std6ranges3__45__cpo4sizeE:
	.zero		1
	.type		_ZN34_INTERNAL_98092260_4_k_cu_3c8e5e946thrust24THRUST_300001_SM_1000_NS12placeholders2_3E,@object
	.size		_ZN34_INTERNAL_98092260_4_k_cu_3c8e5e946thrust24THRUST_300001_SM_1000_NS12placeholders2_3E,(_ZN34_INTERNAL_98092260_4_k_cu_3c8e5e944cuda3std3__45__cpo6cbeginE - _ZN34_INTERNAL_98092260_4_k_cu_3c8e5e946thrust24THRUST_300001_SM_1000_NS12placeholders2_3E)
_ZN34_INTERNAL_98092260_4_k_cu_3c8e5e946thrust24THRUST_300001_SM_1000_NS12placeholders2_3E:
	.zero		1
	.type		_ZN34_INTERNAL_98092260_4_k_cu_3c8e5e944cuda3std3__45__cpo6cbeginE,@object
	.size		_ZN34_INTERNAL_98092260_4_k_cu_3c8e5e944cuda3std3__45__cpo6cbeginE,(_ZN34_INTERNAL_98092260_4_k_cu_3c8e5e944cuda3std6ranges3__45__cpo6cbeginE - _ZN34_INTERNAL_98092260_4_k_cu_3c8e5e944cuda3std3__45__cpo6cbeginE)
_ZN34_INTERNAL_98092260_4_k_cu_3c8e5e944cuda3std3__45__cpo6cbeginE:
	.zero		1
	.type		_ZN34_INTERNAL_98092260_4_k_cu_3c8e5e944cuda3std6ranges3__45__cpo6cbeginE,@object
	.size		_ZN34_INTERNAL_98092260_4_k_cu_3c8e5e944cuda3std6ranges3__45__cpo6cbeginE,(_ZN34_INTERNAL_98092260_4_k_cu_3c8e5e946thrust24THRUST_300001_SM_1000_NS12placeholders2_9E - _ZN34_INTERNAL_98092260_4_k_cu_3c8e5e944cuda3std6ranges3__45__cpo6cbeginE)
_ZN34_INTERNAL_98092260_4_k_cu_3c8e5e944cuda3std6ranges3__45__cpo6cbeginE:
	.zero		1
	.type		_ZN34_INTERNAL_98092260_4_k_cu_3c8e5e946thrust24THRUST_300001_SM_1000_NS12placeholders2_9E,@object
	.size		_ZN34_INTERNAL_98092260_4_k_cu_3c8e5e946thrust24THRUST_300001_SM_1000_NS12placeholders2_9E,(_ZN34_INTERNAL_98092260_4_k_cu_3c8e5e944cuda3std3__436_GLOBAL__N__98092260_4_k_cu_3c8e5e946ignoreE - _ZN34_INTERNAL_98092260_4_k_cu_3c8e5e946thrust24THRUST_300001_SM_1000_NS12placeholders2_9E)
_ZN34_INTERNAL_98092260_4_k_cu_3c8e5e946thrust24THRUST_300001_SM_1000_NS12placeholders2_9E:
	.zero		1
	.type		_ZN34_INTERNAL_98092260_4_k_cu_3c8e5e944cuda3std3__436_GLOBAL__N__98092260_4_k_cu_3c8e5e946ignoreE,@object
	.size		_ZN34_INTERNAL_98092260_4_k_cu_3c8e5e944cuda3std3__436_GLOBAL__N__98092260_4_k_cu_3c8e5e946ignoreE,(_ZN34_INTERNAL_98092260_4_k_cu_3c8e5e944cuda3std6ranges3__45__cpo4dataE - _ZN34_INTERNAL_98092260_4_k_cu_3c8e5e944cuda3std3__436_GLOBAL__N__98092260_4_k_cu_3c8e5e946ignoreE)
_ZN34_INTERNAL_98092260_4_k_cu_3c8e5e944cuda3std3__436_GLOBAL__N__98092260_4_k_cu_3c8e5e946ignoreE:
	.zero		1
	.type		_ZN34_INTERNAL_98092260_4_k_cu_3c8e5e944cuda3std6ranges3__45__cpo4dataE,@object
	.size		_ZN34_INTERNAL_98092260_4_k_cu_3c8e5e944cuda3std6ranges3__45__cpo4dataE,(_ZN34_INTERNAL_98092260_4_k_cu_3c8e5e946thrust24THRUST_300001_SM_1000_NS12placeholders2_1E - _ZN34_INTERNAL_98092260_4_k_cu_3c8e5e944cuda3std6ranges3__45__cpo4dataE)
_ZN34_INTERNAL_98092260_4_k_cu_3c8e5e944cuda3std6ranges3__45__cpo4dataE:
	.zero		1
	.type		_ZN34_INTERNAL_98092260_4_k_cu_3c8e5e946thrust24THRUST_300001_SM_1000_NS12placeholders2_1E,@object
	.size		_ZN34_INTERNAL_98092260_4_k_cu_3c8e5e946thrust24THRUST_300001_SM_1000_NS12placeholders2_1E,(_ZN34_INTERNAL_98092260_4_k_cu_3c8e5e944cuda3std3__45__cpo5beginE - _ZN34_INTERNAL_98092260_4_k_cu_3c8e5e946thrust24THRUST_300001_SM_1000_NS12placeholders2_1E)
_ZN34_INTERNAL_98092260_4_k_cu_3c8e5e946thrust24THRUST_300001_SM_1000_NS12placeholders2_1E:
	.zero		1
	.type		_ZN34_INTERNAL_98092260_4_k_cu_3c8e5e944cuda3std3__45__cpo5beginE,@object
	.size		_ZN34_INTERNAL_98092260_4_k_cu_3c8e5e944cuda3std3__45__cpo5beginE,(_ZN34_INTERNAL_98092260_4_k_cu_3c8e5e944cuda3std6ranges3__45__cpo5beginE - _ZN34_INTERNAL_98092260_4_k_cu_3c8e5e944cuda3std3__45__cpo5beginE)
_ZN34_INTERNAL_98092260_4_k_cu_3c8e5e944cuda3std3__45__cpo5beginE:
	.zero		1
	.type		_ZN34_INTERNAL_98092260_4_k_cu_3c8e5e944cuda3std6ranges3__45__cpo5beginE,@object
	.size		_ZN34_INTERNAL_98092260_4_k_cu_3c8e5e944cuda3std6ranges3__45__cpo5beginE,(_ZN34_INTERNAL_98092260_4_k_cu_3c8e5e946thrust24THRUST_300001_SM_1000_NS12placeholders2_5E - _ZN34_INTERNAL_98092260_4_k_cu_3c8e5e944cuda3std6ranges3__45__cpo5beginE)
_ZN34_INTERNAL_98092260_4_k_cu_3c8e5e944cuda3std6ranges3__45__cpo5beginE:
	.zero		1
	.type		_ZN34_INTERNAL_98092260_4_k_cu_3c8e5e946thrust24THRUST_300001_SM_1000_NS12placeholders2_5E,@object
	.size		_ZN34_INTERNAL_98092260_4_k_cu_3c8e5e946thrust24THRUST_300001_SM_1000_NS12placeholders2_5E,(_ZN34_INTERNAL_98092260_4_k_cu_3c8e5e944cuda3std3__45__cpo6rbeginE - _ZN34_INTERNAL_98092260_4_k_cu_3c8e5e946thrust24THRUST_300001_SM_1000_NS12placeholders2_5E)
_ZN34_INTERNAL_98092260_4_k_cu_3c8e5e946thrust24THRUST_300001_SM_1000_NS12placeholders2_5E:
	.zero		1
	.type		_ZN34_INTERNAL_98092260_4_k_cu_3c8e5e944cuda3std3__45__cpo6rbeginE,@object
	.size		_ZN34_INTERNAL_98092260_4_k_cu_3c8e5e944cuda3std3__45__cpo6rbeginE,(_ZN34_INTERNAL_98092260_4_k_cu_3c8e5e944cuda3std6ranges3__45__cpo7advanceE - _ZN34_INTERNAL_98092260_4_k_cu_3c8e5e944cuda3std3__45__cpo6rbeginE)
_ZN34_INTERNAL_98092260_4_k_cu_3c8e5e944cuda3std3__45__cpo6rbeginE:
	.zero		1
	.type		_ZN34_INTERNAL_98092260_4_k_cu_3c8e5e944cuda3std6ranges3__45__cpo7advanceE,@object
	.size		_ZN34_INTERNAL_98092260_4_k_cu_3c8e5e944cuda3std6ranges3__45__cpo7advanceE,(_ZN34_INTERNAL_98092260_4_k_cu_3c8e5e944cuda3std3__47nulloptE - _ZN34_INTERNAL_98092260_4_k_cu_3c8e5e944cuda3std6ranges3__45__cpo7advanceE)
_ZN34_INTERNAL_98092260_4_k_cu_3c8e5e944cuda3std6ranges3__45__cpo7advanceE:
	.zero		1
	.type		_ZN34_INTERNAL_98092260_4_k_cu_3c8e5e944cuda3std3__47nulloptE,@object
	.size		_ZN34_INTERNAL_98092260_4_k_cu_3c8e5e944cuda3std3__47nulloptE,(_ZN34_INTERNAL_98092260_4_k_cu_3c8e5e944cuda3std6ranges3__45__cpo8distanceE - _ZN34_INTERNAL_98092260_4_k_cu_3c8e5e944cuda3std3__47nulloptE)
_ZN34_INTERNAL_98092260_4_k_cu_3c8e5e944cuda3std3__47nulloptE:
	.zero		1
	.type		_ZN34_INTERNAL_98092260_4_k_cu_3c8e5e944cuda3std6ranges3__45__cpo8distanceE,@object
	.size		_ZN34_INTERNAL_98092260_4_k_cu_3c8e5e944cuda3std6ranges3__45__cpo8distanceE,(.L_31 - _ZN34_INTERNAL_98092260_4_k_cu_3c8e5e944cuda3std6ranges3__45__cpo8distanceE)
_ZN34_INTERNAL_98092260_4_k_cu_3c8e5e944cuda3std6ranges3__45__cpo8distanceE:
	.zero		1
.L_31:


//--------------------- .nv.shared._Z9gpuSamplePiS_S_S_S_S_iS_iPb --------------------------
	.section	.nv.shared._Z9gpuSamplePiS_S_S_S_S_iS_iPb,"aw",@nobits
	.sectionflags	@""
	.align	16
.nv.shared._Z9gpuSamplePiS_S_S_S_S_iS_iPb:
	.zero		1536


//--------------------- .nv.shared._Z11gpuMultiplyPiS_S_S_S_S_P3cooiS_i --------------------------
	.section	.nv.shared._Z11gpuMultiplyPiS_S_S_S_S_P3cooiS_i,"aw",@nobits
	.sectionflags	@""
	.align	16
.nv.shared._Z11gpuMultiplyPiS_S_S_S_S_P3cooiS_i:
	.zero		1536


//--------------------- .nv.shared._Z7aborterv    --------------------------
	.section	.nv.shared._Z7aborterv,"aw",@nobits
	.sectionflags	@""
	.align	16
	.zero		1024


//--------------------- .nv.shared._Z9cost_spmvPKiS0_S0_Pii --------------------------
	.section	.nv.shared._Z9cost_spmvPKiS0_S0_Pii,"aw",@nobits
	.sectionflags	@""
	.align	16
	.zero		1024


//--------------------- .nv.shared._Z11getProgressPfi --------------------------
	.section	.nv.shared._Z11getProgressPfi,"aw",@nobits
	.sectionflags	@""
	.align	16
	.zero		1024


//--------------------- .nv.shared._Z15cost_populationPiS_i --------------------------
	.section	.nv.shared._Z15cost_populationPiS_i,"aw",@nobits
	.sectionflags	@""
	.align	16
	.zero		1024


//--------------------- .nv.shared._Z10entryPointPi --------------------------
	.section	.nv.shared._Z10entryPointPi,"aw",@nobits
	.sectionflags	@""
	.align	16
	.zero		1024


//--------------------- .nv.shared._Z12selectPointsPbiiPj --------------------------
	.section	.nv.shared._Z12selectPointsPbiiPj,"aw",@nobits
	.sectionflags	@""
	.align	16
	.zero		1024


//--------------------- .nv.constant0._ZN3cub18CUB_300001_SM_10006detail11EmptyKernelIvEEvv --------------------------
	.section	.nv.constant0._ZN3cub18CUB_300001_SM_10006detail11EmptyKernelIvEEvv,"a",@progbits
	.sectionflags	@""
	.align	4
.nv.constant0._ZN3cub18CUB_300001_SM_10006detail11EmptyKernelIvEEvv:
	.zero		896


//--------------------- .nv.constant0._Z9gpuSamplePiS_S_S_S_S_iS_iPb --------------------------
	.section	.nv.constant0._Z9gpuSamplePiS_S_S_S_S_iS_iPb,"a",@progbits
	.sectionflags	@""
	.align	4
.nv.constant0._Z9gpuSamplePiS_S_S_S_S_iS_iPb:
	.zero		976


//--------------------- .nv.constant0._Z11gpuMultiplyPiS_S_S_S_S_P3cooiS_i --------------------------
	.section	.nv.constant0._Z11gpuMultiplyPiS_S_S_S_S_P3cooiS_i,"a",@progbits
	.sectionflags	@""
	.align	4
.nv.constant0._Z11gpuMultiplyPiS_S_S_S_S_P3cooiS_i:
	.zero		972


//--------------------- .nv.constant0._Z7aborterv --------------------------
	.section	.nv.constant0._Z7aborterv,"a",@progbits
	.sectionflags	@""
	.align	4
.nv.constant0._Z7aborterv:
	.zero		896


//--------------------- .nv.constant0._Z9cost_spmvPKiS0_S0_Pii --------------------------
	.section	.nv.constant0._Z9cost_spmvPKiS0_S0_Pii,"a",@progbits
	.sectionflags	@""
	.align	4
.nv.constant0._Z9cost_spmvPKiS0_S0_Pii:
	.zero		932


//--------------------- .nv.constant0._Z11getProgressPfi --------------------------
	.section	.nv.constant0._Z11getProgressPfi,"a",@progbits
	.sectionflags	@""
	.align	4
.nv.constant0._Z11getProgressPfi:
	.zero		908


//--------------------- .nv.constant0._Z15cost_populationPiS_i --------------------------
	.section	.nv.constant0._Z15cost_populationPiS_i,"a",@progbits
	.sectionflags	@""
	.align	4
.nv.constant0._Z15cost_populationPiS_i:
	.zero		916


//--------------------- .nv.constant0._Z10entryPointPi --------------------------
	.section	.nv.constant0._Z10entryPointPi,"a",@progbits
	.sectionflags	@""
	.align	4
.nv.constant0._Z10entryPointPi:
	.zero		904


//--------------------- .nv.constant0._Z12selectPointsPbiiPj --------------------------
	.section	.nv.constant0._Z12selectPointsPbiiPj,"a",@progbits
	.sectionflags	@""
	.align	4
.nv.constant0._Z12selectPointsPbiiPj:
	.zero		920


//--------------------- SYMBOLS --------------------------

	.type		.nv.reservedSmem.offset0,@object
	.size		.nv.reservedSmem.offset0,0x4
	.type		.nv.reservedSmem.cap,@object
	.size		.nv.reservedSmem.cap,0x4
